//
// Generated by NVIDIA NVVM Compiler
//
// Compiler Build ID: CL-36424714
// Cuda compilation tools, release 13.0, V13.0.88
// Based on NVVM 20.0.0
//

.version 9.0
.target sm_100
.address_size 64

	// .globl	count_atoms_per_cell
.global .align 4 .b8 __cudart_i2opi_f[24] = {65, 144, 67, 60, 153, 149, 98, 219, 192, 221, 52, 245, 209, 87, 39, 252, 41, 21, 68, 78, 110, 131, 249, 162};

.visible .entry count_atoms_per_cell(
	.param .u64 .ptr .align 1 count_atoms_per_cell_param_0,
	.param .u64 .ptr .align 1 count_atoms_per_cell_param_1,
	.param .u64 .ptr .align 1 count_atoms_per_cell_param_2,
	.param .u32 count_atoms_per_cell_param_3,
	.param .f32 count_atoms_per_cell_param_4,
	.param .f32 count_atoms_per_cell_param_5,
	.param .f32 count_atoms_per_cell_param_6,
	.param .f32 count_atoms_per_cell_param_7,
	.param .u32 count_atoms_per_cell_param_8,
	.param .u32 count_atoms_per_cell_param_9,
	.param .u32 count_atoms_per_cell_param_10,
	.param .u64 .ptr .align 1 count_atoms_per_cell_param_11
)
{
	.reg .pred 	%p<2>;
	.reg .b32 	%r<24>;
	.reg .b32 	%f<17>;
	.reg .b64 	%rd<15>;

	ld.param.u64 	%rd1, [count_atoms_per_cell_param_0];
	ld.param.u64 	%rd2, [count_atoms_per_cell_param_1];
	ld.param.u64 	%rd3, [count_atoms_per_cell_param_2];
	ld.param.u32 	%r5, [count_atoms_per_cell_param_3];
	ld.param.f32 	%f1, [count_atoms_per_cell_param_4];
	ld.param.f32 	%f2, [count_atoms_per_cell_param_5];
	ld.param.f32 	%f3, [count_atoms_per_cell_param_6];
	ld.param.f32 	%f4, [count_atoms_per_cell_param_7];
	ld.param.u32 	%r2, [count_atoms_per_cell_param_8];
	ld.param.u32 	%r3, [count_atoms_per_cell_param_9];
	ld.param.u32 	%r4, [count_atoms_per_cell_param_10];
	ld.param.u64 	%rd4, [count_atoms_per_cell_param_11];
	mov.u32 	%r6, %ctaid.x;
	mov.u32 	%r7, %ntid.x;
	mov.u32 	%r8, %tid.x;
	mad.lo.s32 	%r1, %r6, %r7, %r8;
	setp.ge.s32 	%p1, %r1, %r5;
	@%p1 bra 	$L__BB0_2;
	cvta.to.global.u64 	%rd5, %rd1;
	cvta.to.global.u64 	%rd6, %rd2;
	cvta.to.global.u64 	%rd7, %rd3;
	cvta.to.global.u64 	%rd8, %rd4;
	mul.wide.s32 	%rd9, %r1, 4;
	add.s64 	%rd10, %rd5, %rd9;
	ld.global.nc.f32 	%f5, [%rd10];
	add.s64 	%rd11, %rd6, %rd9;
	ld.global.nc.f32 	%f6, [%rd11];
	add.s64 	%rd12, %rd7, %rd9;
	ld.global.nc.f32 	%f7, [%rd12];
	sub.f32 	%f8, %f5, %f1;
	div.rn.f32 	%f9, %f8, %f4;
	cvt.rmi.f32.f32 	%f10, %f9;
	cvt.rzi.s32.f32 	%r9, %f10;
	max.s32 	%r10, %r9, 0;
	add.s32 	%r11, %r2, -1;
	min.s32 	%r12, %r10, %r11;
	sub.f32 	%f11, %f6, %f2;
	div.rn.f32 	%f12, %f11, %f4;
	cvt.rmi.f32.f32 	%f13, %f12;
	cvt.rzi.s32.f32 	%r13, %f13;
	max.s32 	%r14, %r13, 0;
	add.s32 	%r15, %r3, -1;
	min.s32 	%r16, %r14, %r15;
	sub.f32 	%f14, %f7, %f3;
	div.rn.f32 	%f15, %f14, %f4;
	cvt.rmi.f32.f32 	%f16, %f15;
	cvt.rzi.s32.f32 	%r17, %f16;
	max.s32 	%r18, %r17, 0;
	add.s32 	%r19, %r4, -1;
	min.s32 	%r20, %r18, %r19;
	mad.lo.s32 	%r21, %r20, %r3, %r16;
	mad.lo.s32 	%r22, %r21, %r2, %r12;
	mul.wide.s32 	%rd13, %r22, 4;
	add.s64 	%rd14, %rd8, %rd13;
	atom.global.add.u32 	%r23, [%rd14], 1;
$L__BB0_2:
	ret;

}
	// .globl	fill_grid_cells
.visible .entry fill_grid_cells(
	.param .u64 .ptr .align 1 fill_grid_cells_param_0,
	.param .u64 .ptr .align 1 fill_grid_cells_param_1,
	.param .u64 .ptr .align 1 fill_grid_cells_param_2,
	.param .u32 fill_grid_cells_param_3,
	.param .f32 fill_grid_cells_param_4,
	.param .f32 fill_grid_cells_param_5,
	.param .f32 fill_grid_cells_param_6,
	.param .f32 fill_grid_cells_param_7,
	.param .u32 fill_grid_cells_param_8,
	.param .u32 fill_grid_cells_param_9,
	.param .u32 fill_grid_cells_param_10,
	.param .u64 .ptr .align 1 fill_grid_cells_param_11,
	.param .u64 .ptr .align 1 fill_grid_cells_param_12,
	.param .u64 .ptr .align 1 fill_grid_cells_param_13
)
{
	.reg .pred 	%p<2>;
	.reg .b32 	%r<26>;
	.reg .b32 	%f<17>;
	.reg .b64 	%rd<24>;

	ld.param.u64 	%rd2, [fill_grid_cells_param_1];
	ld.param.u32 	%r5, [fill_grid_cells_param_3];
	ld.param.f32 	%f1, [fill_grid_cells_param_4];
	ld.param.f32 	%f2, [fill_grid_cells_param_5];
	ld.param.f32 	%f3, [fill_grid_cells_param_6];
	ld.param.f32 	%f4, [fill_grid_cells_param_7];
	ld.param.u32 	%r2, [fill_grid_cells_param_8];
	ld.param.u32 	%r3, [fill_grid_cells_param_9];
	ld.param.u32 	%r4, [fill_grid_cells_param_10];
	ld.param.u64 	%rd4, [fill_grid_cells_param_11];
	ld.param.u64 	%rd5, [fill_grid_cells_param_12];
	ld.param.u64 	%rd6, [fill_grid_cells_param_13];
	mov.u32 	%r6, %ctaid.x;
	mov.u32 	%r7, %ntid.x;
	mov.u32 	%r8, %tid.x;
	mad.lo.s32 	%r1, %r6, %r7, %r8;
	setp.ge.s32 	%p1, %r1, %r5;
	@%p1 bra 	$L__BB1_2;
	ld.param.u64 	%rd23, [fill_grid_cells_param_2];
	ld.param.u64 	%rd22, [fill_grid_cells_param_0];
	cvta.to.global.u64 	%rd7, %rd22;
	cvta.to.global.u64 	%rd8, %rd2;
	cvta.to.global.u64 	%rd9, %rd23;
	cvta.to.global.u64 	%rd10, %rd6;
	cvta.to.global.u64 	%rd11, %rd4;
	cvta.to.global.u64 	%rd12, %rd5;
	mul.wide.s32 	%rd13, %r1, 4;
	add.s64 	%rd14, %rd7, %rd13;
	ld.global.nc.f32 	%f5, [%rd14];
	add.s64 	%rd15, %rd8, %rd13;
	ld.global.nc.f32 	%f6, [%rd15];
	add.s64 	%rd16, %rd9, %rd13;
	ld.global.nc.f32 	%f7, [%rd16];
	sub.f32 	%f8, %f5, %f1;
	div.rn.f32 	%f9, %f8, %f4;
	cvt.rmi.f32.f32 	%f10, %f9;
	cvt.rzi.s32.f32 	%r9, %f10;
	max.s32 	%r10, %r9, 0;
	add.s32 	%r11, %r2, -1;
	min.s32 	%r12, %r10, %r11;
	sub.f32 	%f11, %f6, %f2;
	div.rn.f32 	%f12, %f11, %f4;
	cvt.rmi.f32.f32 	%f13, %f12;
	cvt.rzi.s32.f32 	%r13, %f13;
	max.s32 	%r14, %r13, 0;
	add.s32 	%r15, %r3, -1;
	min.s32 	%r16, %r14, %r15;
	sub.f32 	%f14, %f7, %f3;
	div.rn.f32 	%f15, %f14, %f4;
	cvt.rmi.f32.f32 	%f16, %f15;
	cvt.rzi.s32.f32 	%r17, %f16;
	max.s32 	%r18, %r17, 0;
	add.s32 	%r19, %r4, -1;
	min.s32 	%r20, %r18, %r19;
	mad.lo.s32 	%r21, %r20, %r3, %r16;
	mad.lo.s32 	%r22, %r21, %r2, %r12;
	mul.wide.s32 	%rd17, %r22, 4;
	add.s64 	%rd18, %rd10, %rd17;
	atom.global.add.u32 	%r23, [%rd18], 1;
	add.s64 	%rd19, %rd11, %rd17;
	ld.global.nc.u32 	%r24, [%rd19];
	add.s32 	%r25, %r24, %r23;
	mul.wide.s32 	%rd20, %r25, 4;
	add.s64 	%rd21, %rd12, %rd20;
	st.global.u32 	[%rd21], %r1;
$L__BB1_2:
	ret;

}
	// .globl	surface_accessibility_kernel
.visible .entry surface_accessibility_kernel(
	.param .u64 .ptr .align 1 surface_accessibility_kernel_param_0,
	.param .u64 .ptr .align 1 surface_accessibility_kernel_param_1,
	.param .u64 .ptr .align 1 surface_accessibility_kernel_param_2,
	.param .u64 .ptr .align 1 surface_accessibility_kernel_param_3,
	.param .u32 surface_accessibility_kernel_param_4,
	.param .u32 surface_accessibility_kernel_param_5,
	.param .f32 surface_accessibility_kernel_param_6,
	.param .f32 surface_accessibility_kernel_param_7,
	.param .f32 surface_accessibility_kernel_param_8,
	.param .f32 surface_accessibility_kernel_param_9,
	.param .f32 surface_accessibility_kernel_param_10,
	.param .u32 surface_accessibility_kernel_param_11,
	.param .u32 surface_accessibility_kernel_param_12,
	.param .u32 surface_accessibility_kernel_param_13,
	.param .u64 .ptr .align 1 surface_accessibility_kernel_param_14,
	.param .u64 .ptr .align 1 surface_accessibility_kernel_param_15,
	.param .u64 .ptr .align 1 surface_accessibility_kernel_param_16,
	.param .u64 .ptr .align 1 surface_accessibility_kernel_param_17
)
{
	.local .align 4 .b8 	__local_depot2[28];
	.reg .b64 	%SP;
	.reg .b64 	%SPL;
	.reg .pred 	%p<47>;
	.reg .b16 	%rs<2>;
	.reg .b32 	%r<133>;
	.reg .b32 	%f<104>;
	.reg .b64 	%rd<75>;
	.reg .b64 	%fd<5>;

	mov.u64 	%SPL, __local_depot2;
	ld.param.u64 	%rd23, [surface_accessibility_kernel_param_0];
	ld.param.u64 	%rd24, [surface_accessibility_kernel_param_1];
	ld.param.u64 	%rd25, [surface_accessibility_kernel_param_2];
	ld.param.u64 	%rd26, [surface_accessibility_kernel_param_3];
	ld.param.u32 	%r54, [surface_accessibility_kernel_param_4];
	ld.param.u32 	%r50, [surface_accessibility_kernel_param_5];
	ld.param.f32 	%f22, [surface_accessibility_kernel_param_6];
	ld.param.f32 	%f23, [surface_accessibility_kernel_param_7];
	ld.param.f32 	%f24, [surface_accessibility_kernel_param_8];
	ld.param.f32 	%f25, [surface_accessibility_kernel_param_9];
	ld.param.f32 	%f26, [surface_accessibility_kernel_param_10];
	ld.param.u32 	%r51, [surface_accessibility_kernel_param_11];
	ld.param.u32 	%r52, [surface_accessibility_kernel_param_12];
	ld.param.u32 	%r53, [surface_accessibility_kernel_param_13];
	ld.param.u64 	%rd19, [surface_accessibility_kernel_param_14];
	ld.param.u64 	%rd20, [surface_accessibility_kernel_param_15];
	cvta.to.global.u64 	%rd1, %rd26;
	cvta.to.global.u64 	%rd2, %rd25;
	cvta.to.global.u64 	%rd3, %rd24;
	cvta.to.global.u64 	%rd4, %rd23;
	add.u64 	%rd5, %SPL, 0;
	add.u64 	%rd6, %SPL, 0;
	mov.u32 	%r55, %ctaid.x;
	mov.u32 	%r56, %ntid.x;
	mov.u32 	%r57, %tid.x;
	mad.lo.s32 	%r1, %r55, %r56, %r57;
	setp.ge.s32 	%p4, %r1, %r54;
	@%p4 bra 	$L__BB2_34;
	mul.wide.s32 	%rd29, %r1, 4;
	add.s64 	%rd30, %rd4, %rd29;
	ld.global.nc.f32 	%f1, [%rd30];
	add.s64 	%rd31, %rd3, %rd29;
	ld.global.nc.f32 	%f2, [%rd31];
	add.s64 	%rd32, %rd2, %rd29;
	ld.global.nc.f32 	%f3, [%rd32];
	add.s64 	%rd33, %rd1, %rd29;
	ld.global.nc.f32 	%f28, [%rd33];
	add.f32 	%f4, %f22, %f28;
	sub.f32 	%f29, %f1, %f23;
	div.rn.f32 	%f30, %f29, %f26;
	cvt.rmi.f32.f32 	%f31, %f30;
	cvt.rzi.s32.f32 	%r58, %f31;
	max.s32 	%r59, %r58, 0;
	add.s32 	%r60, %r51, -1;
	min.s32 	%r61, %r59, %r60;
	sub.f32 	%f32, %f2, %f24;
	div.rn.f32 	%f33, %f32, %f26;
	cvt.rmi.f32.f32 	%f34, %f33;
	cvt.rzi.s32.f32 	%r62, %f34;
	max.s32 	%r63, %r62, 0;
	add.s32 	%r64, %r52, -1;
	min.s32 	%r65, %r63, %r64;
	sub.f32 	%f35, %f3, %f25;
	div.rn.f32 	%f36, %f35, %f26;
	cvt.rmi.f32.f32 	%f37, %f36;
	cvt.rzi.s32.f32 	%r66, %f37;
	max.s32 	%r67, %r66, 0;
	add.s32 	%r68, %r53, -1;
	min.s32 	%r69, %r67, %r68;
	mad.lo.s32 	%r70, %r69, %r52, %r65;
	mad.lo.s32 	%r2, %r70, %r51, %r61;
	setp.lt.s32 	%p5, %r50, 1;
	mov.f32 	%f103, 0f00000000;
	@%p5 bra 	$L__BB2_32;
	cvta.to.global.u64 	%rd7, %rd19;
	cvta.to.global.u64 	%rd8, %rd20;
	mul.lo.s32 	%r72, %r52, %r51;
	div.s32 	%r3, %r2, %r72;
	div.s32 	%r73, %r2, %r51;
	rem.s32 	%r4, %r73, %r52;
	mul.lo.s32 	%r74, %r73, %r51;
	sub.s32 	%r5, %r2, %r74;
	mov.b32 	%r119, 0;
	mov.u32 	%r120, %r119;
$L__BB2_3:
	cvt.rn.f32.u32 	%f38, %r119;
	add.f32 	%f39, %f38, %f38;
	cvt.rn.f32.u32 	%f40, %r50;
	add.f32 	%f41, %f40, 0fBF800000;
	div.rn.f32 	%f5, %f39, %f41;
	mul.f32 	%f42, %f38, 0f40C90FDB;
	div.rn.f32 	%f6, %f42, 0f3FCF1BBD;
	mul.f32 	%f43, %f6, 0f3F22F983;
	cvt.rni.s32.f32 	%r128, %f43;
	cvt.rn.f32.s32 	%f44, %r128;
	fma.rn.f32 	%f45, %f44, 0fBFC90FDA, %f6;
	fma.rn.f32 	%f46, %f44, 0fB3A22168, %f45;
	fma.rn.f32 	%f102, %f44, 0fA7C234C5, %f46;
	abs.f32 	%f8, %f6;
	setp.ltu.f32 	%p6, %f8, 0f47CE4780;
	mov.u32 	%r124, %r128;
	mov.f32 	%f101, %f102;
	@%p6 bra 	$L__BB2_11;
	setp.neu.f32 	%p7, %f8, 0f7F800000;
	@%p7 bra 	$L__BB2_6;
	mov.f32 	%f49, 0f00000000;
	mul.rn.f32 	%f101, %f6, %f49;
	mov.b32 	%r124, 0;
	bra.uni 	$L__BB2_11;
$L__BB2_6:
	mov.b32 	%r9, %f6;
	mov.b64 	%rd73, 0;
	mov.b32 	%r121, 0;
	mov.u64 	%rd71, __cudart_i2opi_f;
	mov.u64 	%rd72, %rd6;
$L__BB2_7:
	.pragma "nounroll";
	ld.global.nc.u32 	%r76, [%rd71];
	shl.b32 	%r77, %r9, 8;
	or.b32  	%r78, %r77, -2147483648;
	mad.wide.u32 	%rd36, %r76, %r78, %rd73;
	shr.u64 	%rd73, %rd36, 32;
	st.local.u32 	[%rd72], %rd36;
	add.s32 	%r121, %r121, 1;
	add.s64 	%rd72, %rd72, 4;
	add.s64 	%rd71, %rd71, 4;
	setp.ne.s32 	%p8, %r121, 6;
	@%p8 bra 	$L__BB2_7;
	shr.u32 	%r79, %r9, 23;
	st.local.u32 	[%rd6+24], %rd73;
	and.b32  	%r12, %r79, 31;
	add.s32 	%r80, %r79, -128;
	shr.u32 	%r81, %r80, 5;
	mul.wide.u32 	%rd37, %r81, 4;
	sub.s64 	%rd15, %rd6, %rd37;
	ld.local.u32 	%r122, [%rd15+24];
	ld.local.u32 	%r123, [%rd15+20];
	setp.eq.s32 	%p9, %r12, 0;
	@%p9 bra 	$L__BB2_10;
	shf.l.wrap.b32 	%r122, %r123, %r122, %r12;
	ld.local.u32 	%r82, [%rd15+16];
	shf.l.wrap.b32 	%r123, %r82, %r123, %r12;
$L__BB2_10:
	shr.u32 	%r83, %r122, 30;
	shf.l.wrap.b32 	%r84, %r123, %r122, 2;
	shl.b32 	%r85, %r123, 2;
	shr.u32 	%r86, %r84, 31;
	add.s32 	%r124, %r86, %r83;
	shr.s32 	%r87, %r84, 31;
	xor.b32  	%r88, %r87, %r84;
	xor.b32  	%r89, %r87, %r85;
	cvt.u64.u32 	%rd38, %r88;
	shl.b64 	%rd39, %rd38, 32;
	cvt.u64.u32 	%rd40, %r89;
	or.b64  	%rd41, %rd39, %rd40;
	cvt.rn.f64.s64 	%fd1, %rd41;
	mul.f64 	%fd2, %fd1, 0d3BF921FB54442D19;
	cvt.rn.f32.f64 	%f47, %fd2;
	neg.f32 	%f48, %f47;
	setp.lt.s32 	%p10, %r84, 0;
	selp.f32 	%f101, %f48, %f47, %p10;
$L__BB2_11:
	add.s32 	%r91, %r124, 1;
	mul.rn.f32 	%f50, %f101, %f101;
	and.b32  	%r92, %r124, 1;
	setp.eq.b32 	%p12, %r92, 1;
	selp.f32 	%f51, %f101, 0f3F800000, %p12;
	fma.rn.f32 	%f52, %f50, %f51, 0f00000000;
	fma.rn.f32 	%f53, %f50, 0f37CBAC00, 0fBAB607ED;
	selp.f32 	%f54, 0fB94D4153, %f53, %p12;
	selp.f32 	%f55, 0f3C0885E4, 0f3D2AAABB, %p12;
	fma.rn.f32 	%f56, %f54, %f50, %f55;
	selp.f32 	%f57, 0fBE2AAAA8, 0fBEFFFFFF, %p12;
	fma.rn.f32 	%f58, %f56, %f50, %f57;
	fma.rn.f32 	%f59, %f58, %f52, %f51;
	and.b32  	%r93, %r91, 2;
	setp.eq.s32 	%p13, %r93, 0;
	mov.f32 	%f60, 0f00000000;
	sub.f32 	%f61, %f60, %f59;
	selp.f32 	%f12, %f59, %f61, %p13;
	@%p6 bra 	$L__BB2_19;
	setp.neu.f32 	%p14, %f8, 0f7F800000;
	@%p14 bra 	$L__BB2_14;
	mov.f32 	%f64, 0f00000000;
	mul.rn.f32 	%f102, %f6, %f64;
	mov.b32 	%r128, 0;
	bra.uni 	$L__BB2_19;
$L__BB2_14:
	mov.b32 	%r21, %f6;
	shl.b32 	%r95, %r21, 8;
	or.b32  	%r22, %r95, -2147483648;
	mov.b64 	%rd74, 0;
	mov.b32 	%r125, 0;
$L__BB2_15:
	.pragma "nounroll";
	mul.wide.u32 	%rd43, %r125, 4;
	mov.u64 	%rd44, __cudart_i2opi_f;
	add.s64 	%rd45, %rd44, %rd43;
	ld.global.nc.u32 	%r96, [%rd45];
	mad.wide.u32 	%rd46, %r96, %r22, %rd74;
	shr.u64 	%rd74, %rd46, 32;
	add.s64 	%rd47, %rd5, %rd43;
	st.local.u32 	[%rd47], %rd46;
	add.s32 	%r125, %r125, 1;
	setp.ne.s32 	%p15, %r125, 6;
	@%p15 bra 	$L__BB2_15;
	shr.u32 	%r97, %r21, 23;
	st.local.u32 	[%rd5+24], %rd74;
	and.b32  	%r25, %r97, 31;
	add.s32 	%r98, %r97, -128;
	shr.u32 	%r99, %r98, 5;
	mul.wide.u32 	%rd48, %r99, 4;
	sub.s64 	%rd18, %rd5, %rd48;
	ld.local.u32 	%r126, [%rd18+24];
	ld.local.u32 	%r127, [%rd18+20];
	setp.eq.s32 	%p16, %r25, 0;
	@%p16 bra 	$L__BB2_18;
	shf.l.wrap.b32 	%r126, %r127, %r126, %r25;
	ld.local.u32 	%r100, [%rd18+16];
	shf.l.wrap.b32 	%r127, %r100, %r127, %r25;
$L__BB2_18:
	shr.u32 	%r101, %r126, 30;
	shf.l.wrap.b32 	%r102, %r127, %r126, 2;
	shl.b32 	%r103, %r127, 2;
	shr.u32 	%r104, %r102, 31;
	add.s32 	%r128, %r104, %r101;
	shr.s32 	%r105, %r102, 31;
	xor.b32  	%r106, %r105, %r102;
	xor.b32  	%r107, %r105, %r103;
	cvt.u64.u32 	%rd49, %r106;
	shl.b64 	%rd50, %rd49, 32;
	cvt.u64.u32 	%rd51, %r107;
	or.b64  	%rd52, %rd50, %rd51;
	cvt.rn.f64.s64 	%fd3, %rd52;
	mul.f64 	%fd4, %fd3, 0d3BF921FB54442D19;
	cvt.rn.f32.f64 	%f62, %fd4;
	neg.f32 	%f63, %f62;
	setp.lt.s32 	%p17, %r102, 0;
	selp.f32 	%f102, %f63, %f62, %p17;
$L__BB2_19:
	mov.f32 	%f65, 0f3F800000;
	sub.f32 	%f66, %f65, %f5;
	mul.f32 	%f67, %f66, %f66;
	sub.f32 	%f68, %f65, %f67;
	sqrt.rn.f32 	%f69, %f68;
	mul.rn.f32 	%f70, %f102, %f102;
	and.b32  	%r110, %r128, 1;
	setp.eq.b32 	%p18, %r110, 1;
	selp.f32 	%f71, 0f3F800000, %f102, %p18;
	fma.rn.f32 	%f72, %f70, %f71, 0f00000000;
	fma.rn.f32 	%f73, %f70, 0f37CBAC00, 0fBAB607ED;
	selp.f32 	%f74, %f73, 0fB94D4153, %p18;
	selp.f32 	%f75, 0f3D2AAABB, 0f3C0885E4, %p18;
	fma.rn.f32 	%f76, %f74, %f70, %f75;
	selp.f32 	%f77, 0fBEFFFFFF, 0fBE2AAAA8, %p18;
	fma.rn.f32 	%f78, %f76, %f70, %f77;
	fma.rn.f32 	%f79, %f78, %f72, %f71;
	and.b32  	%r111, %r128, 2;
	setp.eq.s32 	%p19, %r111, 0;
	mov.f32 	%f80, 0f00000000;
	sub.f32 	%f81, %f80, %f79;
	selp.f32 	%f82, %f79, %f81, %p19;
	mul.f32 	%f83, %f69, %f82;
	mul.f32 	%f84, %f69, %f12;
	fma.rn.f32 	%f16, %f4, %f84, %f1;
	fma.rn.f32 	%f17, %f4, %f66, %f2;
	fma.rn.f32 	%f18, %f4, %f83, %f3;
	mov.b32 	%r129, -1;
$L__BB2_20:
	add.s32 	%r113, %r129, %r3;
	setp.lt.s32 	%p20, %r113, 0;
	setp.ge.s32 	%p21, %r113, %r53;
	or.pred  	%p1, %p20, %p21;
	mul.lo.s32 	%r35, %r113, %r52;
	mov.b32 	%r130, -1;
$L__BB2_21:
	add.s32 	%r115, %r130, %r4;
	setp.lt.s32 	%p22, %r115, 0;
	setp.ge.s32 	%p23, %r115, %r52;
	or.pred  	%p2, %p22, %p23;
	add.s32 	%r116, %r115, %r35;
	mul.lo.s32 	%r37, %r116, %r51;
	mov.b32 	%r131, -1;
$L__BB2_22:
	mov.u32 	%r38, %r131;
	add.s32 	%r39, %r38, %r5;
	setp.lt.s32 	%p25, %r39, 0;
	setp.ge.s32 	%p26, %r39, %r51;
	or.pred  	%p27, %p25, %p26;
	or.pred  	%p28, %p27, %p2;
	or.pred  	%p29, %p28, %p1;
	mov.pred 	%p24, -1;
	mov.pred 	%p46, %p24;
	@%p29 bra 	$L__BB2_27;
	add.s32 	%r117, %r39, %r37;
	mul.wide.s32 	%rd53, %r117, 4;
	add.s64 	%rd54, %rd7, %rd53;
	ld.global.nc.u32 	%r132, [%rd54];
	ld.global.nc.u32 	%r41, [%rd54+4];
	setp.ge.s32 	%p31, %r132, %r41;
	@%p31 bra 	$L__BB2_27;
$L__BB2_24:
	mul.wide.s32 	%rd55, %r132, 4;
	add.s64 	%rd56, %rd8, %rd55;
	ld.global.nc.u32 	%r43, [%rd56];
	setp.eq.s32 	%p32, %r43, %r1;
	@%p32 bra 	$L__BB2_26;
	mul.wide.s32 	%rd57, %r43, 4;
	add.s64 	%rd58, %rd4, %rd57;
	ld.global.nc.f32 	%f85, [%rd58];
	add.s64 	%rd59, %rd3, %rd57;
	ld.global.nc.f32 	%f86, [%rd59];
	add.s64 	%rd60, %rd2, %rd57;
	ld.global.nc.f32 	%f87, [%rd60];
	add.s64 	%rd61, %rd1, %rd57;
	ld.global.nc.f32 	%f88, [%rd61];
	add.f32 	%f89, %f22, %f88;
	sub.f32 	%f90, %f16, %f85;
	sub.f32 	%f91, %f17, %f86;
	sub.f32 	%f92, %f18, %f87;
	mul.f32 	%f93, %f91, %f91;
	fma.rn.f32 	%f94, %f90, %f90, %f93;
	fma.rn.f32 	%f95, %f92, %f92, %f94;
	mul.f32 	%f96, %f89, %f89;
	setp.lt.f32 	%p34, %f95, %f96;
	mov.pred 	%p46, 0;
	@%p34 bra 	$L__BB2_27;
$L__BB2_26:
	add.s32 	%r132, %r132, 1;
	setp.ne.s32 	%p36, %r132, %r41;
	mov.pred 	%p46, %p24;
	@%p36 bra 	$L__BB2_24;
$L__BB2_27:
	add.s32 	%r131, %r38, 1;
	setp.lt.s32 	%p37, %r38, 1;
	and.pred  	%p38, %p46, %p37;
	@%p38 bra 	$L__BB2_22;
	add.s32 	%r46, %r130, 1;
	setp.lt.s32 	%p39, %r130, 1;
	and.pred  	%p40, %p46, %p39;
	mov.u32 	%r130, %r46;
	@%p40 bra 	$L__BB2_21;
	add.s32 	%r47, %r129, 1;
	setp.lt.s32 	%p41, %r129, 1;
	and.pred  	%p42, %p46, %p41;
	mov.u32 	%r129, %r47;
	@%p42 bra 	$L__BB2_20;
	selp.u32 	%r118, 1, 0, %p46;
	add.s32 	%r120, %r120, %r118;
	add.s32 	%r119, %r119, 1;
	setp.ne.s32 	%p43, %r119, %r50;
	@%p43 bra 	$L__BB2_3;
	cvt.rn.f32.u32 	%f103, %r120;
$L__BB2_32:
	ld.param.u64 	%rd69, [surface_accessibility_kernel_param_17];
	ld.param.u64 	%rd68, [surface_accessibility_kernel_param_16];
	cvt.rn.f32.s32 	%f97, %r50;
	div.rn.f32 	%f21, %f103, %f97;
	mul.f32 	%f98, %f4, 0f41490FDB;
	mul.f32 	%f99, %f4, %f98;
	mul.f32 	%f100, %f99, %f21;
	cvta.to.global.u64 	%rd62, %rd68;
	mul.wide.s32 	%rd63, %r1, 4;
	add.s64 	%rd64, %rd62, %rd63;
	st.global.f32 	[%rd64], %f100;
	setp.eq.s64 	%p44, %rd69, 0;
	@%p44 bra 	$L__BB2_34;
	ld.param.u64 	%rd70, [surface_accessibility_kernel_param_17];
	cvt.s64.s32 	%rd65, %r1;
	setp.gt.f32 	%p45, %f21, 0f3DCCCCCD;
	selp.u16 	%rs1, 1, 0, %p45;
	cvta.to.global.u64 	%rd66, %rd70;
	add.s64 	%rd67, %rd66, %rd65;
	st.global.u8 	[%rd67], %rs1;
$L__BB2_34:
	ret;

}


// ===== COMPILED SASS (sm_100) =====

	.target	sm_100

	.elftype	@"ET_EXEC"


//--------------------- .note.nv.tkinfo           --------------------------
	.section	.note.nv.tkinfo,"",@"SHT_NOTE"
	.sectionflags	@"SHF_NOTE_NV_TKINFO"
	.tkinfo
        /*0018*/ 	.word	0x00000002
        /*0030*/ 	.string	""
        /*0030*/ 	.string	"ptxas"
        /*0030*/ 	.string	"Cuda compilation tools, release 13.0, V13.0.88"
        /*0030*/ 	.string	"Build cuda_13.0.r13.0/compiler.36424714_0"
        /*0030*/ 	.string	"-arch sm_100 -m 64 "



//--------------------- .note.nv.cuinfo           --------------------------
	.section	.note.nv.cuinfo,"",@"SHT_NOTE"
	.sectionflags	@"SHF_NOTE_NV_CUINFO"
        /*0018*/ 	.short	0x0002
        /*001a*/ 	.short	0x0064
        /*001c*/ 	.short	0x0082
	.zero		2


//--------------------- .nv.info                  --------------------------
	.section	.nv.info,"",@"SHT_CUDA_INFO"
	.align	4


	//----- nvinfo : EIATTR_REGCOUNT
	.align		4
        /*0000*/ 	.byte	0x04, 0x2f
        /*0002*/ 	.short	(.L_2 - .L_1)
	.align		4
.L_1:
        /*0004*/ 	.word	index@(count_atoms_per_cell)
        /*0008*/ 	.word	0x00000011


	//----- nvinfo : EIATTR_FRAME_SIZE
	.align		4
.L_2:
        /*000c*/ 	.byte	0x04, 0x11
        /*000e*/ 	.short	(.L_4 - .L_3)
	.align		4
.L_3:
        /*0010*/ 	.word	index@($__internal_3_$__cuda_sm3x_div_rn_noftz_f32_slowpath)
        /*0014*/ 	.word	0x00000000


	//----- nvinfo : EIATTR_FRAME_SIZE
	.align		4
.L_4:
        /*0018*/ 	.byte	0x04, 0x11
        /*001a*/ 	.short	(.L_6 - .L_5)
	.align		4
.L_5:
        /*001c*/ 	.word	index@(count_atoms_per_cell)
        /*0020*/ 	.word	0x00000000


	//----- nvinfo : EIATTR_REGCOUNT
	.align		4
.L_6:
        /*0024*/ 	.byte	0x04, 0x2f
        /*0026*/ 	.short	(.L_8 - .L_7)
	.align		4
.L_7:
        /*0028*/ 	.word	index@(fill_grid_cells)
        /*002c*/ 	.word	0x00000012


	//----- nvinfo : EIATTR_FRAME_SIZE
	.align		4
.L_8:
        /*0030*/ 	.byte	0x04, 0x11
        /*0032*/ 	.short	(.L_10 - .L_9)
	.align		4
.L_9:
        /*0034*/ 	.word	index@($__internal_2_$__cuda_sm3x_div_rn_noftz_f32_slowpath)
        /*0038*/ 	.word	0x00000000


	//----- nvinfo : EIATTR_FRAME_SIZE
	.align		4
.L_10:
        /*003c*/ 	.byte	0x04, 0x11
        /*003e*/ 	.short	(.L_12 - .L_11)
	.align		4
.L_11:
        /*0040*/ 	.word	index@(fill_grid_cells)
        /*0044*/ 	.word	0x00000000


	//----- nvinfo : EIATTR_REGCOUNT
	.align		4
.L_12:
        /*0048*/ 	.byte	0x04, 0x2f
        /*004a*/ 	.short	(.L_14 - .L_13)
	.align		4
.L_13:
        /*004c*/ 	.word	index@(surface_accessibility_kernel)
        /*0050*/ 	.word	0x00000020


	//----- nvinfo : EIATTR_FRAME_SIZE
	.align		4
.L_14:
        /*0054*/ 	.byte	0x04, 0x11
        /*0056*/ 	.short	(.L_16 - .L_15)
	.align		4
.L_15:
        /*0058*/ 	.word	index@($__internal_1_$__cuda_sm3x_div_rn_noftz_f32_slowpath)
        /*005c*/ 	.word	0x00000020


	//----- nvinfo : EIATTR_FRAME_SIZE
	.align		4
.L_16:
        /*0060*/ 	.byte	0x04, 0x11
        /*0062*/ 	.short	(.L_18 - .L_17)
	.align		4
.L_17:
        /*0064*/ 	.word	index@($__internal_0_$__cuda_sm20_sqrt_rn_f32_slowpath)
        /*0068*/ 	.word	0x00000020


	//----- nvinfo : EIATTR_FRAME_SIZE
	.align		4
.L_18:
        /*006c*/ 	.byte	0x04, 0x11
        /*006e*/ 	.short	(.L_20 - .L_19)
	.align		4
.L_19:
        /*0070*/ 	.word	index@(surface_accessibility_kernel)
        /*0074*/ 	.word	0x00000020


	//----- nvinfo : EIATTR_MIN_STACK_SIZE
	.align		4
.L_20:
        /*0078*/ 	.byte	0x04, 0x12
        /*007a*/ 	.short	(.L_22 - .L_21)
	.align		4
.L_21:
        /*007c*/ 	.word	index@(surface_accessibility_kernel)
        /*0080*/ 	.word	0x00000020


	//----- nvinfo : EIATTR_MIN_STACK_SIZE
	.align		4
.L_22:
        /*0084*/ 	.byte	0x04, 0x12
        /*0086*/ 	.short	(.L_24 - .L_23)
	.align		4
.L_23:
        /*0088*/ 	.word	index@(fill_grid_cells)
        /*008c*/ 	.word	0x00000000


	//----- nvinfo : EIATTR_MIN_STACK_SIZE
	.align		4
.L_24:
        /*0090*/ 	.byte	0x04, 0x12
        /*0092*/ 	.short	(.L_26 - .L_25)
	.align		4
.L_25:
        /*0094*/ 	.word	index@(count_atoms_per_cell)
        /*0098*/ 	.word	0x00000000
.L_26:


//--------------------- .nv.compat                --------------------------
	.section	.nv.compat,"",@"SHT_CUDA_COMPAT_INFO"
	.align	4
        /*0000*/ 	.byte	0x02, 0x09, 0x00, 0x00, 0x02, 0x02, 0x01, 0x00, 0x02, 0x05, 0x05, 0x00, 0x03, 0x07, 0x01, 0x01
        /*0010*/ 	.byte	0x02, 0x03, 0x00, 0x00, 0x02, 0x06, 0x01, 0x00, 0x04, 0x0b, 0x08, 0x00, 0x01, 0x00, 0x00, 0x00
        /*0020*/ 	.byte	0x00, 0x00, 0x00, 0x00


//--------------------- .nv.info.surface_accessibility_kernel --------------------------
	.section	.nv.info.surface_accessibility_kernel,"",@"SHT_CUDA_INFO"
	.sectionflags	@""
	.align	4


	//----- nvinfo : EIATTR_CUDA_API_VERSION
	.align		4
        /*0000*/ 	.byte	0x04, 0x37
        /*0002*/ 	.short	(.L_28 - .L_27)
.L_27:
        /*0004*/ 	.word	0x00000082


	//----- nvinfo : EIATTR_KPARAM_INFO
	.align		4
.L_28:
        /*0008*/ 	.byte	0x04, 0x17
        /*000a*/ 	.short	(.L_30 - .L_29)
.L_29:
        /*000c*/ 	.word	0x00000000
        /*0010*/ 	.short	0x0011
        /*0012*/ 	.short	0x0060
        /*0014*/ 	.byte	0x00, 0xf5, 0x21, 0x00


	//----- nvinfo : EIATTR_KPARAM_INFO
	.align		4
.L_30:
        /*0018*/ 	.byte	0x04, 0x17
        /*001a*/ 	.short	(.L_32 - .L_31)
.L_31:
        /*001c*/ 	.word	0x00000000
        /*0020*/ 	.short	0x0010
        /*0022*/ 	.short	0x0058
        /*0024*/ 	.byte	0x00, 0xf5, 0x21, 0x00


	//----- nvinfo : EIATTR_KPARAM_INFO
	.align		4
.L_32:
        /*0028*/ 	.byte	0x04, 0x17
        /*002a*/ 	.short	(.L_34 - .L_33)
.L_33:
        /*002c*/ 	.word	0x00000000
        /*0030*/ 	.short	0x000f
        /*0032*/ 	.short	0x0050
        /*0034*/ 	.byte	0x00, 0xf5, 0x21, 0x00


	//----- nvinfo : EIATTR_KPARAM_INFO
	.align		4
.L_34:
        /*0038*/ 	.byte	0x04, 0x17
        /*003a*/ 	.short	(.L_36 - .L_35)
.L_35:
        /*003c*/ 	.word	0x00000000
        /*0040*/ 	.short	0x000e
        /*0042*/ 	.short	0x0048
        /*0044*/ 	.byte	0x00, 0xf5, 0x21, 0x00


	//----- nvinfo : EIATTR_KPARAM_INFO
	.align		4
.L_36:
        /*0048*/ 	.byte	0x04, 0x17
        /*004a*/ 	.short	(.L_38 - .L_37)
.L_37:
        /*004c*/ 	.word	0x00000000
        /*0050*/ 	.short	0x000d
        /*0052*/ 	.short	0x0044
        /*0054*/ 	.byte	0x00, 0xf0, 0x11, 0x00


	//----- nvinfo : EIATTR_KPARAM_INFO
	.align		4
.L_38:
        /*0058*/ 	.byte	0x04, 0x17
        /*005a*/ 	.short	(.L_40 - .L_39)
.L_39:
        /*005c*/ 	.word	0x00000000
        /*0060*/ 	.short	0x000c
        /*0062*/ 	.short	0x0040
        /*0064*/ 	.byte	0x00, 0xf0, 0x11, 0x00


	//----- nvinfo : EIATTR_KPARAM_INFO
	.align		4
.L_40:
        /*0068*/ 	.byte	0x04, 0x17
        /*006a*/ 	.short	(.L_42 - .L_41)
.L_41:
        /*006c*/ 	.word	0x00000000
        /*0070*/ 	.short	0x000b
        /*0072*/ 	.short	0x003c
        /*0074*/ 	.byte	0x00, 0xf0, 0x11, 0x00


	//----- nvinfo : EIATTR_KPARAM_INFO
	.align		4
.L_42:
        /*0078*/ 	.byte	0x04, 0x17
        /*007a*/ 	.short	(.L_44 - .L_43)
.L_43:
        /*007c*/ 	.word	0x00000000
        /*0080*/ 	.short	0x000a
        /*0082*/ 	.short	0x0038
        /*0084*/ 	.byte	0x00, 0xf0, 0x11, 0x00


	//----- nvinfo : EIATTR_KPARAM_INFO
	.align		4
.L_44:
        /*0088*/ 	.byte	0x04, 0x17
        /*008a*/ 	.short	(.L_46 - .L_45)
.L_45:
        /*008c*/ 	.word	0x00000000
        /*0090*/ 	.short	0x0009
        /*0092*/ 	.short	0x0034
        /*0094*/ 	.byte	0x00, 0xf0, 0x11, 0x00


	//----- nvinfo : EIATTR_KPARAM_INFO
	.align		4
.L_46:
        /*0098*/ 	.byte	0x04, 0x17
        /*009a*/ 	.short	(.L_48 - .L_47)
.L_47:
        /*009c*/ 	.word	0x00000000
        /*00a0*/ 	.short	0x0008
        /*00a2*/ 	.short	0x0030
        /*00a4*/ 	.byte	0x00, 0xf0, 0x11, 0x00


	//----- nvinfo : EIATTR_KPARAM_INFO
	.align		4
.L_48:
        /*00a8*/ 	.byte	0x04, 0x17
        /*00aa*/ 	.short	(.L_50 - .L_49)
.L_49:
        /*00ac*/ 	.word	0x00000000
        /*00b0*/ 	.short	0x0007
        /*00b2*/ 	.short	0x002c
        /*00b4*/ 	.byte	0x00, 0xf0, 0x11, 0x00


	//----- nvinfo : EIATTR_KPARAM_INFO
	.align		4
.L_50:
        /*00b8*/ 	.byte	0x04, 0x17
        /*00ba*/ 	.short	(.L_52 - .L_51)
.L_51:
        /*00bc*/ 	.word	0x00000000
        /*00c0*/ 	.short	0x0006
        /*00c2*/ 	.short	0x0028
        /*00c4*/ 	.byte	0x00, 0xf0, 0x11, 0x00


	//----- nvinfo : EIATTR_KPARAM_INFO
	.align		4
.L_52:
        /*00c8*/ 	.byte	0x04, 0x17
        /*00ca*/ 	.short	(.L_54 - .L_53)
.L_53:
        /*00cc*/ 	.word	0x00000000
        /*00d0*/ 	.short	0x0005
        /*00d2*/ 	.short	0x0024
        /*00d4*/ 	.byte	0x00, 0xf0, 0x11, 0x00


	//----- nvinfo : EIATTR_KPARAM_INFO
	.align		4
.L_54:
        /*00d8*/ 	.byte	0x04, 0x17
        /*00da*/ 	.short	(.L_56 - .L_55)
.L_55:
        /*00dc*/ 	.word	0x00000000
        /*00e0*/ 	.short	0x0004
        /*00e2*/ 	.short	0x0020
        /*00e4*/ 	.byte	0x00, 0xf0, 0x11, 0x00


	//----- nvinfo : EIATTR_KPARAM_INFO
	.align		4
.L_56:
        /*00e8*/ 	.byte	0x04, 0x17
        /*00ea*/ 	.short	(.L_58 - .L_57)
.L_57:
        /*00ec*/ 	.word	0x00000000
        /*00f0*/ 	.short	0x0003
        /*00f2*/ 	.short	0x0018
        /*00f4*/ 	.byte	0x00, 0xf5, 0x21, 0x00


	//----- nvinfo : EIATTR_KPARAM_INFO
	.align		4
.L_58:
        /*00f8*/ 	.byte	0x04, 0x17
        /*00fa*/ 	.short	(.L_60 - .L_59)
.L_59:
        /*00fc*/ 	.word	0x00000000
        /*0100*/ 	.short	0x0002
        /*0102*/ 	.short	0x0010
        /*0104*/ 	.byte	0x00, 0xf5, 0x21, 0x00


	//----- nvinfo : EIATTR_KPARAM_INFO
	.align		4
.L_60:
        /*0108*/ 	.byte	0x04, 0x17
        /*010a*/ 	.short	(.L_62 - .L_61)
.L_61:
        /*010c*/ 	.word	0x00000000
        /*0110*/ 	.short	0x0001
        /*0112*/ 	.short	0x0008
        /*0114*/ 	.byte	0x00, 0xf5, 0x21, 0x00


	//----- nvinfo : EIATTR_KPARAM_INFO
	.align		4
.L_62:
        /*0118*/ 	.byte	0x04, 0x17
        /*011a*/ 	.short	(.L_64 - .L_63)
.L_63:
        /*011c*/ 	.word	0x00000000
        /*0120*/ 	.short	0x0000
        /*0122*/ 	.short	0x0000
        /*0124*/ 	.byte	0x00, 0xf5, 0x21, 0x00


	//----- nvinfo : EIATTR_SPARSE_MMA_MASK
	.align		4
.L_64:
        /*0128*/ 	.byte	0x03, 0x50
        /*012a*/ 	.short	0x0000


	//----- nvinfo : EIATTR_MAXREG_COUNT
	.align		4
        /*012c*/ 	.byte	0x03, 0x1b
        /*012e*/ 	.short	0x00ff


	//----- nvinfo : EIATTR_MERCURY_ISA_VERSION
	.align		4
        /*0130*/ 	.byte	0x03, 0x5f
        /*0132*/ 	.short	0x0101


	//----- nvinfo : EIATTR_VRC_CTA_INIT_COUNT
	.align		4
        /*0134*/ 	.byte	0x02, 0x4a
	.zero		1
	.zero		1


	//----- nvinfo : EIATTR_EXIT_INSTR_OFFSETS
	.align		4
        /*0138*/ 	.byte	0x04, 0x1c
        /*013a*/ 	.short	(.L_66 - .L_65)


	//   ....[0]....
.L_65:
        /*013c*/ 	.word	0x00000080


	//   ....[1]....
        /*0140*/ 	.word	0x00001de0


	//   ....[2]....
        /*0144*/ 	.word	0x00001e40


	//----- nvinfo : EIATTR_CRS_STACK_SIZE
	.align		4
.L_66:
        /*0148*/ 	.byte	0x04, 0x1e
        /*014a*/ 	.short	(.L_68 - .L_67)
.L_67:
        /*014c*/ 	.word	0x00000000


	//----- nvinfo : EIATTR_CBANK_PARAM_SIZE
	.align		4
.L_68:
        /*0150*/ 	.byte	0x03, 0x19
        /*0152*/ 	.short	0x0068


	//----- nvinfo : EIATTR_PARAM_CBANK
	.align		4
        /*0154*/ 	.byte	0x04, 0x0a
        /*0156*/ 	.short	(.L_70 - .L_69)
	.align		4
.L_69:
        /*0158*/ 	.word	index@(.nv.constant0.surface_accessibility_kernel)
        /*015c*/ 	.short	0x0380
        /*015e*/ 	.short	0x0068


	//----- nvinfo : EIATTR_SW_WAR
	.align		4
.L_70:
        /*0160*/ 	.byte	0x04, 0x36
        /*0162*/ 	.short	(.L_72 - .L_71)
.L_71:
        /*0164*/ 	.word	0x00000008
.L_72:


//--------------------- .nv.info.fill_grid_cells  --------------------------
	.section	.nv.info.fill_grid_cells,"",@"SHT_CUDA_INFO"
	.sectionflags	@""
	.align	4


	//----- nvinfo : EIATTR_CUDA_API_VERSION
	.align		4
        /*0000*/ 	.byte	0x04, 0x37
        /*0002*/ 	.short	(.L_74 - .L_73)
.L_73:
        /*0004*/ 	.word	0x00000082


	//----- nvinfo : EIATTR_KPARAM_INFO
	.align		4
.L_74:
        /*0008*/ 	.byte	0x04, 0x17
        /*000a*/ 	.short	(.L_76 - .L_75)
.L_75:
        /*000c*/ 	.word	0x00000000
        /*0010*/ 	.short	0x000d
        /*0012*/ 	.short	0x0048
        /*0014*/ 	.byte	0x00, 0xf5, 0x21, 0x00


	//----- nvinfo : EIATTR_KPARAM_INFO
	.align		4
.L_76:
        /*0018*/ 	.byte	0x04, 0x17
        /*001a*/ 	.short	(.L_78 - .L_77)
.L_77:
        /*001c*/ 	.word	0x00000000
        /*0020*/ 	.short	0x000c
        /*0022*/ 	.short	0x0040
        /*0024*/ 	.byte	0x00, 0xf5, 0x21, 0x00


	//----- nvinfo : EIATTR_KPARAM_INFO
	.align		4
.L_78:
        /*0028*/ 	.byte	0x04, 0x17
        /*002a*/ 	.short	(.L_80 - .L_79)
.L_79:
        /*002c*/ 	.word	0x00000000
        /*0030*/ 	.short	0x000b
        /*0032*/ 	.short	0x0038
        /*0034*/ 	.byte	0x00, 0xf5, 0x21, 0x00


	//----- nvinfo : EIATTR_KPARAM_INFO
	.align		4
.L_80:
        /*0038*/ 	.byte	0x04, 0x17
        /*003a*/ 	.short	(.L_82 - .L_81)
.L_81:
        /*003c*/ 	.word	0x00000000
        /*0040*/ 	.short	0x000a
        /*0042*/ 	.short	0x0034
        /*0044*/ 	.byte	0x00, 0xf0, 0x11, 0x00


	//----- nvinfo : EIATTR_KPARAM_INFO
	.align		4
.L_82:
        /*0048*/ 	.byte	0x04, 0x17
        /*004a*/ 	.short	(.L_84 - .L_83)
.L_83:
        /*004c*/ 	.word	0x00000000
        /*0050*/ 	.short	0x0009
        /*0052*/ 	.short	0x0030
        /*0054*/ 	.byte	0x00, 0xf0, 0x11, 0x00


	//----- nvinfo : EIATTR_KPARAM_INFO
	.align		4
.L_84:
        /*0058*/ 	.byte	0x04, 0x17
        /*005a*/ 	.short	(.L_86 - .L_85)
.L_85:
        /*005c*/ 	.word	0x00000000
        /*0060*/ 	.short	0x0008
        /*0062*/ 	.short	0x002c
        /*0064*/ 	.byte	0x00, 0xf0, 0x11, 0x00


	//----- nvinfo : EIATTR_KPARAM_INFO
	.align		4
.L_86:
        /*0068*/ 	.byte	0x04, 0x17
        /*006a*/ 	.short	(.L_88 - .L_87)
.L_87:
        /*006c*/ 	.word	0x00000000
        /*0070*/ 	.short	0x0007
        /*0072*/ 	.short	0x0028
        /*0074*/ 	.byte	0x00, 0xf0, 0x11, 0x00


	//----- nvinfo : EIATTR_KPARAM_INFO
	.align		4
.L_88:
        /*0078*/ 	.byte	0x04, 0x17
        /*007a*/ 	.short	(.L_90 - .L_89)
.L_89:
        /*007c*/ 	.word	0x00000000
        /*0080*/ 	.short	0x0006
        /*0082*/ 	.short	0x0024
        /*0084*/ 	.byte	0x00, 0xf0, 0x11, 0x00


	//----- nvinfo : EIATTR_KPARAM_INFO
	.align		4
.L_90:
        /*0088*/ 	.byte	0x04, 0x17
        /*008a*/ 	.short	(.L_92 - .L_91)
.L_91:
        /*008c*/ 	.word	0x00000000
        /*0090*/ 	.short	0x0005
        /*0092*/ 	.short	0x0020
        /*0094*/ 	.byte	0x00, 0xf0, 0x11, 0x00


	//----- nvinfo : EIATTR_KPARAM_INFO
	.align		4
.L_92:
        /*0098*/ 	.byte	0x04, 0x17
        /*009a*/ 	.short	(.L_94 - .L_93)
.L_93:
        /*009c*/ 	.word	0x00000000
        /*00a0*/ 	.short	0x0004
        /*00a2*/ 	.short	0x001c
        /*00a4*/ 	.byte	0x00, 0xf0, 0x11, 0x00


	//----- nvinfo : EIATTR_KPARAM_INFO
	.align		4
.L_94:
        /*00a8*/ 	.byte	0x04, 0x17
        /*00aa*/ 	.short	(.L_96 - .L_95)
.L_95:
        /*00ac*/ 	.word	0x00000000
        /*00b0*/ 	.short	0x0003
        /*00b2*/ 	.short	0x0018
        /*00b4*/ 	.byte	0x00, 0xf0, 0x11, 0x00


	//----- nvinfo : EIATTR_KPARAM_INFO
	.align		4
.L_96:
        /*00b8*/ 	.byte	0x04, 0x17
        /*00ba*/ 	.short	(.L_98 - .L_97)
.L_97:
        /*00bc*/ 	.word	0x00000000
        /*00c0*/ 	.short	0x0002
        /*00c2*/ 	.short	0x0010
        /*00c4*/ 	.byte	0x00, 0xf5, 0x21, 0x00


	//----- nvinfo : EIATTR_KPARAM_INFO
	.align		4
.L_98:
        /*00c8*/ 	.byte	0x04, 0x17
        /*00ca*/ 	.short	(.L_100 - .L_99)
.L_99:
        /*00cc*/ 	.word	0x00000000
        /*00d0*/ 	.short	0x0001
        /*00d2*/ 	.short	0x0008
        /*00d4*/ 	.byte	0x00, 0xf5, 0x21, 0x00


	//----- nvinfo : EIATTR_KPARAM_INFO
	.align		4
.L_100:
        /*00d8*/ 	.byte	0x04, 0x17
        /*00da*/ 	.short	(.L_102 - .L_101)
.L_101:
        /*00dc*/ 	.word	0x00000000
        /*00e0*/ 	.short	0x0000
        /*00e2*/ 	.short	0x0000
        /*00e4*/ 	.byte	0x00, 0xf5, 0x21, 0x00


	//----- nvinfo : EIATTR_SPARSE_MMA_MASK
	.align		4
.L_102:
        /*00e8*/ 	.byte	0x03, 0x50
        /*00ea*/ 	.short	0x0000


	//----- nvinfo : EIATTR_MAXREG_COUNT
	.align		4
        /*00ec*/ 	.byte	0x03, 0x1b
        /*00ee*/ 	.short	0x00ff


	//----- nvinfo : EIATTR_MERCURY_ISA_VERSION
	.align		4
        /*00f0*/ 	.byte	0x03, 0x5f
        /*00f2*/ 	.short	0x0101


	//----- nvinfo : EIATTR_VRC_CTA_INIT_COUNT
	.align		4
        /*00f4*/ 	.byte	0x02, 0x4a
	.zero		1
	.zero		1


	//----- nvinfo : EIATTR_EXIT_INSTR_OFFSETS
	.align		4
        /*00f8*/ 	.byte	0x04, 0x1c
        /*00fa*/ 	.short	(.L_104 - .L_103)


	//   ....[0]....
.L_103:
        /*00fc*/ 	.word	0x00000070


	//   ....[1]....
        /*0100*/ 	.word	0x000005d0


	//----- nvinfo : EIATTR_CRS_STACK_SIZE
	.align		4
.L_104:
        /*0104*/ 	.byte	0x04, 0x1e
        /*0106*/ 	.short	(.L_106 - .L_105)
.L_105:
        /*0108*/ 	.word	0x00000000


	//----- nvinfo : EIATTR_CBANK_PARAM_SIZE
	.align		4
.L_106:
        /*010c*/ 	.byte	0x03, 0x19
        /*010e*/ 	.short	0x0050


	//----- nvinfo : EIATTR_PARAM_CBANK
	.align		4
        /*0110*/ 	.byte	0x04, 0x0a
        /*0112*/ 	.short	(.L_108 - .L_107)
	.align		4
.L_107:
        /*0114*/ 	.word	index@(.nv.constant0.fill_grid_cells)
        /*0118*/ 	.short	0x0380
        /*011a*/ 	.short	0x0050


	//----- nvinfo : EIATTR_SW_WAR
	.align		4
.L_108:
        /*011c*/ 	.byte	0x04, 0x36
        /*011e*/ 	.short	(.L_110 - .L_109)
.L_109:
        /*0120*/ 	.word	0x00000008
.L_110:


//--------------------- .nv.info.count_atoms_per_cell --------------------------
	.section	.nv.info.count_atoms_per_cell,"",@"SHT_CUDA_INFO"
	.sectionflags	@""
	.align	4


	//----- nvinfo : EIATTR_CUDA_API_VERSION
	.align		4
        /*0000*/ 	.byte	0x04, 0x37
        /*0002*/ 	.short	(.L_112 - .L_111)
.L_111:
        /*0004*/ 	.word	0x00000082


	//----- nvinfo : EIATTR_KPARAM_INFO
	.align		4
.L_112:
        /*0008*/ 	.byte	0x04, 0x17
        /*000a*/ 	.short	(.L_114 - .L_113)
.L_113:
        /*000c*/ 	.word	0x00000000
        /*0010*/ 	.short	0x000b
        /*0012*/ 	.short	0x0038
        /*0014*/ 	.byte	0x00, 0xf5, 0x21, 0x00


	//----- nvinfo : EIATTR_KPARAM_INFO
	.align		4
.L_114:
        /*0018*/ 	.byte	0x04, 0x17
        /*001a*/ 	.short	(.L_116 - .L_115)
.L_115:
        /*001c*/ 	.word	0x00000000
        /*0020*/ 	.short	0x000a
        /*0022*/ 	.short	0x0034
        /*0024*/ 	.byte	0x00, 0xf0, 0x11, 0x00


	//----- nvinfo : EIATTR_KPARAM_INFO
	.align		4
.L_116:
        /*0028*/ 	.byte	0x04, 0x17
        /*002a*/ 	.short	(.L_118 - .L_117)
.L_117:
        /*002c*/ 	.word	0x00000000
        /*0030*/ 	.short	0x0009
        /*0032*/ 	.short	0x0030
        /*0034*/ 	.byte	0x00, 0xf0, 0x11, 0x00


	//----- nvinfo : EIATTR_KPARAM_INFO
	.align		4
.L_118:
        /*0038*/ 	.byte	0x04, 0x17
        /*003a*/ 	.short	(.L_120 - .L_119)
.L_119:
        /*003c*/ 	.word	0x00000000
        /*0040*/ 	.short	0x0008
        /*0042*/ 	.short	0x002c
        /*0044*/ 	.byte	0x00, 0xf0, 0x11, 0x00


	//----- nvinfo : EIATTR_KPARAM_INFO
	.align		4
.L_120:
        /*0048*/ 	.byte	0x04, 0x17
        /*004a*/ 	.short	(.L_122 - .L_121)
.L_121:
        /*004c*/ 	.word	0x00000000
        /*0050*/ 	.short	0x0007
        /*0052*/ 	.short	0x0028
        /*0054*/ 	.byte	0x00, 0xf0, 0x11, 0x00


	//----- nvinfo : EIATTR_KPARAM_INFO
	.align		4
.L_122:
        /*0058*/ 	.byte	0x04, 0x17
        /*005a*/ 	.short	(.L_124 - .L_123)
.L_123:
        /*005c*/ 	.word	0x00000000
        /*0060*/ 	.short	0x0006
        /*0062*/ 	.short	0x0024
        /*0064*/ 	.byte	0x00, 0xf0, 0x11, 0x00


	//----- nvinfo : EIATTR_KPARAM_INFO
	.align		4
.L_124:
        /*0068*/ 	.byte	0x04, 0x17
        /*006a*/ 	.short	(.L_126 - .L_125)
.L_125:
        /*006c*/ 	.word	0x00000000
        /*0070*/ 	.short	0x0005
        /*0072*/ 	.short	0x0020
        /*0074*/ 	.byte	0x00, 0xf0, 0x11, 0x00


	//----- nvinfo : EIATTR_KPARAM_INFO
	.align		4
.L_126:
        /*0078*/ 	.byte	0x04, 0x17
        /*007a*/ 	.short	(.L_128 - .L_127)
.L_127:
        /*007c*/ 	.word	0x00000000
        /*0080*/ 	.short	0x0004
        /*0082*/ 	.short	0x001c
        /*0084*/ 	.byte	0x00, 0xf0, 0x11, 0x00


	//----- nvinfo : EIATTR_KPARAM_INFO
	.align		4
.L_128:
        /*0088*/ 	.byte	0x04, 0x17
        /*008a*/ 	.short	(.L_130 - .L_129)
.L_129:
        /*008c*/ 	.word	0x00000000
        /*0090*/ 	.short	0x0003
        /*0092*/ 	.short	0x0018
        /*0094*/ 	.byte	0x00, 0xf0, 0x11, 0x00


	//----- nvinfo : EIATTR_KPARAM_INFO
	.align		4
.L_130:
        /*0098*/ 	.byte	0x04, 0x17
        /*009a*/ 	.short	(.L_132 - .L_131)
.L_131:
        /*009c*/ 	.word	0x00000000
        /*00a0*/ 	.short	0x0002
        /*00a2*/ 	.short	0x0010
        /*00a4*/ 	.byte	0x00, 0xf5, 0x21, 0x00


	//----- nvinfo : EIATTR_KPARAM_INFO
	.align		4
.L_132:
        /*00a8*/ 	.byte	0x04, 0x17
        /*00aa*/ 	.short	(.L_134 - .L_133)
.L_133:
        /*00ac*/ 	.word	0x00000000
        /*00b0*/ 	.short	0x0001
        /*00b2*/ 	.short	0x0008
        /*00b4*/ 	.byte	0x00, 0xf5, 0x21, 0x00


	//----- nvinfo : EIATTR_KPARAM_INFO
	.align		4
.L_134:
        /*00b8*/ 	.byte	0x04, 0x17
        /*00ba*/ 	.short	(.L_136 - .L_135)
.L_135:
        /*00bc*/ 	.word	0x00000000
        /*00c0*/ 	.short	0x0000
        /*00c2*/ 	.short	0x0000
        /*00c4*/ 	.byte	0x00, 0xf5, 0x21, 0x00


	//----- nvinfo : EIATTR_SPARSE_MMA_MASK
	.align		4
.L_136:
        /*00c8*/ 	.byte	0x03, 0x50
        /*00ca*/ 	.short	0x0000


	//----- nvinfo : EIATTR_MAXREG_COUNT
	.align		4
        /*00cc*/ 	.byte	0x03, 0x1b
        /*00ce*/ 	.short	0x00ff


	//----- nvinfo : EIATTR_MERCURY_ISA_VERSION
	.align		4
        /*00d0*/ 	.byte	0x03, 0x5f
        /*00d2*/ 	.short	0x0101


	//----- nvinfo : EIATTR_VRC_CTA_INIT_COUNT
	.align		4
        /*00d4*/ 	.byte	0x02, 0x4a
	.zero		1
	.zero		1


	//----- nvinfo : EIATTR_EXIT_INSTR_OFFSETS
	.align		4
        /*00d8*/ 	.byte	0x04, 0x1c
        /*00da*/ 	.short	(.L_138 - .L_137)


	//   ....[0]....
.L_137:
        /*00dc*/ 	.word	0x00000070


	//   ....[1]....
        /*00e0*/ 	.word	0x00000570


	//----- nvinfo : EIATTR_CRS_STACK_SIZE
	.align		4
.L_138:
        /*00e4*/ 	.byte	0x04, 0x1e
        /*00e6*/ 	.short	(.L_140 - .L_139)
.L_139:
        /*00e8*/ 	.word	0x00000000


	//----- nvinfo : EIATTR_CBANK_PARAM_SIZE
	.align		4
.L_140:
        /*00ec*/ 	.byte	0x03, 0x19
        /*00ee*/ 	.short	0x0040


	//----- nvinfo : EIATTR_PARAM_CBANK
	.align		4
        /*00f0*/ 	.byte	0x04, 0x0a
        /*00f2*/ 	.short	(.L_142 - .L_141)
	.align		4
.L_141:
        /*00f4*/ 	.word	index@(.nv.constant0.count_atoms_per_cell)
        /*00f8*/ 	.short	0x0380
        /*00fa*/ 	.short	0x0040


	//----- nvinfo : EIATTR_SW_WAR
	.align		4
.L_142:
        /*00fc*/ 	.byte	0x04, 0x36
        /*00fe*/ 	.short	(.L_144 - .L_143)
.L_143:
        /*0100*/ 	.word	0x00000008
.L_144:


//--------------------- .nv.callgraph             --------------------------
	.section	.nv.callgraph,"",@"SHT_CUDA_CALLGRAPH"
	.align	4
	.sectionentsize	8
	.align		4
        /*0000*/ 	.word	0x00000000
	.align		4
        /*0004*/ 	.word	0xffffffff
	.align		4
        /*0008*/ 	.word	0x00000000
	.align		4
        /*000c*/ 	.word	0xfffffffe
	.align		4
        /*0010*/ 	.word	0x00000000
	.align		4
        /*0014*/ 	.word	0xfffffffd
	.align		4
        /*0018*/ 	.word	0x00000000
	.align		4
        /*001c*/ 	.word	0xfffffffc


//--------------------- .nv.constant4             --------------------------
	.section	.nv.constant4,"a",@progbits
	.align	8
	.align		8
.nv.constant4:
        /*0000*/ 	.dword	__cudart_i2opi_f


//--------------------- .text.surface_accessibility_kernel --------------------------
	.section	.text.surface_accessibility_kernel,"ax",@progbits
	.align	128
        .global         surface_accessibility_kernel
        .type           surface_accessibility_kernel,@function
        .size           surface_accessibility_kernel,(.L_x_82 - surface_accessibility_kernel)
        .other          surface_accessibility_kernel,@"STO_CUDA_ENTRY STV_DEFAULT"
surface_accessibility_kernel:
.text.surface_accessibility_kernel:
[----:B------:R-:W0:Y:S01]  /*0000*/  LDC R1, c[0x0][0x37c] ;  /* 0x0000df00ff017b82 */ /* 0x000e220000000800 */
[----:B------:R-:W1:Y:S07]  /*0010*/  S2R R0, SR_TID.X ;  /* 0x0000000000007919 */ /* 0x000e6e0000002100 */
[----:B------:R-:W1:Y:S01]  /*0020*/  S2UR UR4, SR_CTAID.X ;  /* 0x00000000000479c3 */ /* 0x000e620000002500 */
[----:B------:R-:W2:Y:S01]  /*0030*/  LDCU UR5, c[0x0][0x3a0] ;  /* 0x00007400ff0577ac */ /* 0x000ea20008000800 */
[----:B0-----:R-:W-:-:S06]  /*0040*/  VIADD R1, R1, 0xffffffe0 ;  /* 0xffffffe001017836 */ /* 0x001fcc0000000000 */
[----:B------:R-:W1:Y:S02]  /*0050*/  LDC R21, c[0x0][0x360] ;  /* 0x0000d800ff157b82 */ /* 0x000e640000000800 */
[----:B-1----:R-:W-:-:S05]  /*0060*/  IMAD R21, R21, UR4, R0 ;  /* 0x0000000415157c24 */ /* 0x002fca000f8e0200 */
[----:B--2---:R-:W-:-:S13]  /*0070*/  ISETP.GE.AND P0, PT, R21, UR5, PT ;  /* 0x0000000515007c0c */ /* 0x004fda000bf06270 */
[----:B------:R-:W-:Y:S05]  /*0080*/  @P0 EXIT ;  /* 0x000000000000094d */ /* 0x000fea0003800000 */
[----:B------:R-:W0:Y:S01]  /*0090*/  LDC.64 R24, c[0x0][0x380] ;  /* 0x0000e000ff187b82 */ /* 0x000e220000000a00 */
[----:B------:R-:W1:Y:S01]  /*00a0*/  LDCU.64 UR8, c[0x0][0x358] ;  /* 0x00006b00ff0877ac */ /* 0x000e620008000a00 */
[----:B------:R-:W2:Y:S06]  /*00b0*/  LDCU.64 UR4, c[0x0][0x3a8] ;  /* 0x00007500ff0477ac */ /* 0x000eac0008000a00 */
[----:B------:R-:W3:Y:S08]  /*00c0*/  LDC.64 R4, c[0x0][0x398] ;  /* 0x0000e600ff047b82 */ /* 0x000ef00000000a00 */
[----:B------:R-:W4:Y:S01]  /*00d0*/  LDC.64 R22, c[0x0][0x388] ;  /* 0x0000e200ff167b82 */ /* 0x000f220000000a00 */
[----:B0-----:R-:W-:-:S07]  /*00e0*/  IMAD.WIDE R24, R21, 0x4, R24 ;  /* 0x0000000415187825 */ /* 0x001fce00078e0218 */
[----:B------:R-:W0:Y:S01]  /*00f0*/  LDC.64 R2, c[0x0][0x390] ;  /* 0x0000e400ff027b82 */ /* 0x000e220000000a00 */
[----:B-1----:R-:W2:Y:S01]  /*0100*/  LDG.E.CONSTANT R24, desc[UR8][R24.64] ;  /* 0x0000000818187981 */ /* 0x002ea2000c1e9900 */
[----:B---3--:R-:W-:-:S06]  /*0110*/  IMAD.WIDE R4, R21, 0x4, R4 ;  /* 0x0000000415047825 */ /* 0x008fcc00078e0204 */
[----:B------:R-:W1:Y:S01]  /*0120*/  LDC R9, c[0x0][0x3b8] ;  /* 0x0000ee00ff097b82 */ /* 0x000e620000000800 */
[----:B------:R3:W3:Y:S01]  /*0130*/  LDG.E.CONSTANT R4, desc[UR8][R4.64] ;  /* 0x0000000804047981 */ /* 0x0006e2000c1e9900 */
[----:B----4-:R-:W-:-:S06]  /*0140*/  IMAD.WIDE R22, R21, 0x4, R22 ;  /* 0x0000000415167825 */ /* 0x010fcc00078e0216 */
[----:B------:R4:W5:Y:S01]  /*0150*/  LDG.E.CONSTANT R22, desc[UR8][R22.64] ;  /* 0x0000000816167981 */ /* 0x000962000c1e9900 */
[----:B0-----:R-:W-:-:S05]  /*0160*/  IMAD.WIDE R2, R21, 0x4, R2 ;  /* 0x0000000415027825 */ /* 0x001fca00078e0202 */
[----:B------:R4:W5:Y:S01]  /*0170*/  LDG.E.CONSTANT R20, desc[UR8][R2.64] ;  /* 0x0000000802147981 */ /* 0x000962000c1e9900 */
[----:B-1----:R-:W0:Y:S02]  /*0180*/  MUFU.RCP R0, R9 ;  /* 0x0000000900007308 */ /* 0x002e240000001000 */
[----:B0-----:R-:W-:-:S04]  /*0190*/  FFMA R7, R0, -R9, 1 ;  /* 0x3f80000000077423 */ /* 0x001fc80000000809 */
[----:B------:R-:W-:Y:S01]  /*01a0*/  FFMA R7, R0, R7, R0 ;  /* 0x0000000700077223 */ /* 0x000fe20000000000 */
[----:B------:R-:W-:Y:S01]  /*01b0*/  BSSY.RECONVERGENT B0, `(.L_x_0) ;  /* 0x000000d000007945 */ /* 0x000fe20003800200 */
[----:B--2---:R-:W-:-:S04]  /*01c0*/  FADD R0, R24, -UR5 ;  /* 0x8000000518007e21 */ /* 0x004fc80008000000 */
[----:B------:R-:W0:Y:S01]  /*01d0*/  FCHK P0, R0, R9 ;  /* 0x0000000900007302 */ /* 0x000e220000000000 */
[----:B---3--:R-:W-:Y:S01]  /*01e0*/  FFMA R5, R0, R7, RZ ;  /* 0x0000000700057223 */ /* 0x008fe200000000ff */
[----:B------:R-:W-:-:S03]  /*01f0*/  FADD R19, R4, UR4 ;  /* 0x0000000404137e21 */ /* 0x000fc60008000000 */
[----:B------:R-:W-:-:S04]  /*0200*/  FFMA R6, R5, -R9, R0 ;  /* 0x8000000905067223 */ /* 0x000fc80000000000 */
[----:B------:R-:W-:Y:S01]  /*0210*/  FFMA R5, R7, R6, R5 ;  /* 0x0000000607057223 */ /* 0x000fe20000000005 */
[----:B0---4-:R-:W-:Y:S06]  /*0220*/  @!P0 BRA `(.L_x_1) ;  /* 0x0000000000148947 */ /* 0x011fec0003800000 */
[----:B------:R-:W0:Y:S01]  /*0230*/  LDCU UR4, c[0x0][0x3b8] ;  /* 0x00007700ff0477ac */ /* 0x000e220008000800 */
[----:B------:R-:W-:Y:S01]  /*0240*/  MOV R6, 0x270 ;  /* 0x0000027000067802 */ /* 0x000fe20000000f00 */
[----:B0-----:R-:W-:-:S07]  /*0250*/  IMAD.U32 R3, RZ, RZ, UR4 ;  /* 0x00000004ff037e24 */ /* 0x001fce000f8e00ff */
[----:B-----5:R-:W-:Y:S05]  /*0260*/  CALL.REL.NOINC `($__internal_1_$__cuda_sm3x_div_rn_noftz_f32_slowpath) ;  /* 0x0000001c00547944 */ /* 0x020fea0003c00000 */
[----:B------:R-:W-:-:S07]  /*0270*/  MOV R5, R0 ;  /* 0x0000000000057202 */ /* 0x000fce0000000f00 */
.L_x_1:
[----:B------:R-:W-:Y:S05]  /*0280*/  BSYNC.RECONVERGENT B0 ;  /* 0x0000000000007941 */ /* 0x000fea0003800200 */
.L_x_0:
[----:B------:R-:W0:Y:S01]  /*0290*/  LDC.64 R2, c[0x0][0x3b8] ;  /* 0x0000ee00ff027b82 */ /* 0x000e220000000a00 */
[----:B------:R-:W1:Y:S01]  /*02a0*/  LDCU UR4, c[0x0][0x3b0] ;  /* 0x00007600ff0477ac */ /* 0x000e620008000800 */
[----:B------:R-:W2:Y:S01]  /*02b0*/  F2I.FLOOR.NTZ R5, R5 ;  /* 0x0000000500057305 */ /* 0x000ea20000207100 */
[----:B------:R-:W-:Y:S01]  /*02c0*/  BSSY.RECONVERGENT B0, `(.L_x_2) ;  /* 0x0000012000007945 */ /* 0x000fe20003800200 */
[----:B--2---:R-:W-:Y:S01]  /*02d0*/  VIMNMX R4, PT, PT, RZ, R5, !PT ;  /* 0x00000005ff047248 */ /* 0x004fe20007fe0100 */
[----:B-1---5:R-:W-:-:S05]  /*02e0*/  FADD R7, R22, -UR4 ;  /* 0x8000000416077e21 */ /* 0x022fca0008000000 */
[----:B0-----:R-:W0:Y:S01]  /*02f0*/  MUFU.RCP R9, R2 ;  /* 0x0000000200097308 */ /* 0x001e220000001000 */
[----:B------:R-:W-:-:S07]  /*0300*/  VIADDMNMX R4, R3, 0xffffffff, R4, PT ;  /* 0xffffffff03047846 */ /* 0x000fce0003800104 */
[----:B------:R-:W1:Y:S01]  /*0310*/  FCHK P0, R7, R2 ;  /* 0x0000000207007302 */ /* 0x000e620000000000 */
[----:B0-----:R-:W-:-:S04]  /*0320*/  FFMA R0, R9, -R2, 1 ;  /* 0x3f80000009007423 */ /* 0x001fc80000000802 */
[----:B------:R-:W-:-:S04]  /*0330*/  FFMA R0, R9, R0, R9 ;  /* 0x0000000009007223 */ /* 0x000fc80000000009 */
[----:B------:R-:W-:-:S04]  /*0340*/  FFMA R9, R0, R7, RZ ;  /* 0x0000000700097223 */ /* 0x000fc800000000ff */
[----:B------:R-:W-:-:S04]  /*0350*/  FFMA R6, R9, -R2, R7 ;  /* 0x8000000209067223 */ /* 0x000fc80000000007 */
[----:B------:R-:W-:Y:S01]  /*0360*/  FFMA R6, R0, R6, R9 ;  /* 0x0000000600067223 */ /* 0x000fe20000000009 */
[----:B-1----:R-:W-:Y:S06]  /*0370*/  @!P0 BRA `(.L_x_3) ;  /* 0x0000000000188947 */ /* 0x002fec0003800000 */
[----:B------:R-:W0:Y:S01]  /*0380*/  LDCU UR4, c[0x0][0x3b8] ;  /* 0x00007700ff0477ac */ /* 0x000e220008000800 */
[----:B------:R-:W-:Y:S01]  /*0390*/  IMAD.MOV.U32 R0, RZ, RZ, R7 ;  /* 0x000000ffff007224 */ /* 0x000fe200078e0007 */
[----:B------:R-:W-:Y:S01]  /*03a0*/  MOV R6, 0x3d0 ;  /* 0x000003d000067802 */ /* 0x000fe20000000f00 */
[----:B0-----:R-:W-:-:S07]  /*03b0*/  IMAD.U32 R3, RZ, RZ, UR4 ;  /* 0x00000004ff037e24 */ /* 0x001fce000f8e00ff */
[----:B------:R-:W-:Y:S05]  /*03c0*/  CALL.REL.NOINC `($__internal_1_$__cuda_sm3x_div_rn_noftz_f32_slowpath) ;  /* 0x0000001800fc7944 */ /* 0x000fea0003c00000 */
[----:B------:R-:W-:-:S07]  /*03d0*/  MOV R6, R0 ;  /* 0x0000000000067202 */ /* 0x000fce0000000f00 */
.L_x_3:
[----:B------:R-:W-:Y:S05]  /*03e0*/  BSYNC.RECONVERGENT B0 ;  /* 0x0000000000007941 */ /* 0x000fea0003800200 */
.L_x_2:
[----:B------:R-:W0:Y:S01]  /*03f0*/  LDC R10, c[0x0][0x3b8] ;  /* 0x0000ee00ff0a7b82 */ /* 0x000e220000000800 */
[----:B------:R-:W1:Y:S01]  /*0400*/  LDCU UR4, c[0x0][0x3b4] ;  /* 0x00007680ff0477ac */ /* 0x000e620008000800 */
[----:B------:R-:W-:Y:S01]  /*0410*/  F2I.FLOOR.NTZ R6, R6 ;  /* 0x0000000600067305 */ /* 0x000fe20000207100 */
[----:B------:R-:W-:Y:S05]  /*0420*/  BSSY.RECONVERGENT B0, `(.L_x_4) ;  /* 0x0000013000007945 */ /* 0x000fea0003800200 */
[----:B------:R-:W2:Y:S01]  /*0430*/  LDC R8, c[0x0][0x3c0] ;  /* 0x0000f000ff087b82 */ /* 0x000ea20000000800 */
[----:B-1----:R-:W-:Y:S01]  /*0440*/  FADD R3, R20, -UR4 ;  /* 0x8000000414037e21 */ /* 0x002fe20008000000 */
[----:B0-----:R-:W0:Y:S08]  /*0450*/  MUFU.RCP R5, R10 ;  /* 0x0000000a00057308 */ /* 0x001e300000001000 */
[----:B------:R-:W1:Y:S01]  /*0460*/  FCHK P0, R3, R10 ;  /* 0x0000000a03007302 */ /* 0x000e620000000000 */
[----:B0-----:R-:W-:-:S04]  /*0470*/  FFMA R0, R5, -R10, 1 ;  /* 0x3f80000005007423 */ /* 0x001fc8000000080a */
[----:B------:R-:W-:Y:S01]  /*0480*/  FFMA R0, R5, R0, R5 ;  /* 0x0000000005007223 */ /* 0x000fe20000000005 */
[----:B------:R-:W-:-:S03]  /*0490*/  VIMNMX R5, PT, PT, RZ, R6, !PT ;  /* 0x00000006ff057248 */ /* 0x000fc60007fe0100 */
[----:B------:R-:W-:Y:S01]  /*04a0*/  FFMA R2, R0, R3, RZ ;  /* 0x0000000300027223 */ /* 0x000fe200000000ff */
[----:B--2---:R-:W-:-:S03]  /*04b0*/  VIADDMNMX R5, R8, 0xffffffff, R5, PT ;  /* 0xffffffff08057846 */ /* 0x004fc60003800105 */
        /* <DEDUP_REMOVED lines=9> */
.L_x_5:
[----:B------:R-:W-:Y:S05]  /*0550*/  BSYNC.RECONVERGENT B0 ;  /* 0x0000000000007941 */ /* 0x000fea0003800200 */
.L_x_4:
[----:B------:R-:W0:Y:S01]  /*0560*/  LDC.64 R2, c[0x0][0x3c0] ;  /* 0x0000f000ff027b82 */ /* 0x000e220000000a00 */
[----:B------:R-:W1:Y:S01]  /*0570*/  LDCU UR4, c[0x0][0x3a4] ;  /* 0x00007480ff0477ac */ /* 0x000e620008000800 */
[----:B------:R-:W2:Y:S01]  /*0580*/  F2I.FLOOR.NTZ R7, R7 ;  /* 0x0000000700077305 */ /* 0x000ea20000207100 */
[----:B------:R-:W-:-:S05]  /*0590*/  IMAD.MOV.U32 R11, RZ, RZ, RZ ;  /* 0x000000ffff0b7224 */ /* 0x000fca00078e00ff */
[----:B------:R-:W3:Y:S01]  /*05a0*/  LDC R13, c[0x0][0x3bc] ;  /* 0x0000ef00ff0d7b82 */ /* 0x000ee20000000800 */
[----:B--2---:R-:W-:Y:S01]  /*05b0*/  VIMNMX R0, PT, PT, RZ, R7, !PT ;  /* 0x00000007ff007248 */ /* 0x004fe20007fe0100 */
[----:B-1----:R-:W-:-:S03]  /*05c0*/  UISETP.GE.AND UP0, UPT, UR4, 0x1, UPT ;  /* 0x000000010400788c */ /* 0x002fc6000bf06270 */
[----:B0-----:R-:W-:-:S05]  /*05d0*/  VIADDMNMX R0, R3, 0xffffffff, R0, PT ;  /* 0xffffffff03007846 */ /* 0x001fca0003800100 */
[----:B------:R-:W-:-:S04]  /*05e0*/  IMAD R0, R0, R2, R5 ;  /* 0x0000000200007224 */ /* 0x000fc800078e0205 */
[----:B---3--:R-:W-:Y:S01]  /*05f0*/  IMAD R0, R0, R13, R4 ;  /* 0x0000000d00007224 */ /* 0x008fe200078e0204 */
[----:B------:R-:W-:Y:S06]  /*0600*/  BRA.U !UP0, `(.L_x_6) ;  /* 0x0000001508947547 */ /* 0x000fec000b800000 */
[----:B------:R-:W-:Y:S01]  /*0610*/  IABS R7, R13 ;  /* 0x0000000d00077213 */ /* 0x000fe20000000000 */
[----:B------:R-:W-:Y:S01]  /*0620*/  IMAD R3, R13, R2, RZ ;  /* 0x000000020d037224 */ /* 0x000fe200078e02ff */
[----:B------:R-:W-:Y:S01]  /*0630*/  IABS R10, R0 ;  /* 0x00000000000a7213 */ /* 0x000fe20000000000 */
[----:B------:R-:W-:Y:S01]  /*0640*/  UMOV UR4, URZ ;  /* 0x000000ff00047c82 */ /* 0x000fe20008000000 */
[----:B------:R-:W0:Y:S01]  /*0650*/  I2F.RP R6, R7 ;  /* 0x0000000700067306 */ /* 0x000e220000209400 */
[----:B------:R-:W-:Y:S02]  /*0660*/  IABS R8, R2 ;  /* 0x0000000200087213 */ /* 0x000fe40000000000 */
[----:B------:R-:W-:-:S05]  /*0670*/  IABS R11, R3 ;  /* 0x00000003000b7213 */ /* 0x000fca0000000000 */
[----:B------:R-:W1:Y:S08]  /*0680*/  I2F.RP R14, R8 ;  /* 0x00000008000e7306 */ /* 0x000e700000209400 */
[----:B0-----:R-:W0:Y:S08]  /*0690*/  MUFU.RCP R6, R6 ;  /* 0x0000000600067308 */ /* 0x001e300000001000 */
[----:B-1----:R-:W-:Y:S01]  /*06a0*/  MUFU.RCP R14, R14 ;  /* 0x0000000e000e7308 */ /* 0x002fe20000001000 */
[----:B0-----:R-:W-:-:S07]  /*06b0*/  VIADD R4, R6, 0xffffffe ;  /* 0x0ffffffe06047836 */ /* 0x001fce0000000000 */
[----:B------:R0:W1:Y:S02]  /*06c0*/  F2I.FTZ.U32.TRUNC.NTZ R5, R4 ;  /* 0x0000000400057305 */ /* 0x000064000021f000 */
[----:B0-----:R-:W-:Y:S01]  /*06d0*/  IMAD.MOV.U32 R4, RZ, RZ, RZ ;  /* 0x000000ffff047224 */ /* 0x001fe200078e00ff */
[----:B-1----:R-:W-:-:S05]  /*06e0*/  IADD3 R12, PT, PT, RZ, -R5, RZ ;  /* 0x80000005ff0c7210 */ /* 0x002fca0007ffe0ff */
[----:B------:R-:W-:Y:S01]  /*06f0*/  IMAD R9, R12, R7, RZ ;  /* 0x000000070c097224 */ /* 0x000fe200078e02ff */
[----:B------:R-:W-:-:S03]  /*0700*/  LOP3.LUT R12, R0, R13, RZ, 0x3c, !PT ;  /* 0x0000000d000c7212 */ /* 0x000fc600078e3cff */
[----:B------:R-:W-:Y:S01]  /*0710*/  IMAD.HI.U32 R5, R5, R9, R4 ;  /* 0x0000000905057227 */ /* 0x000fe200078e0004 */
[----:B------:R-:W-:-:S03]  /*0720*/  ISETP.GE.AND P2, PT, R12, RZ, PT ;  /* 0x000000ff0c00720c */ /* 0x000fc60003f46270 */
[----:B------:R-:W-:Y:S02]  /*0730*/  IMAD.MOV.U32 R9, RZ, RZ, R11 ;  /* 0x000000ffff097224 */ /* 0x000fe400078e000b */
[----:B------:R-:W-:Y:S02]  /*0740*/  IMAD.HI.U32 R4, R5, R10, RZ ;  /* 0x0000000a05047227 */ /* 0x000fe400078e00ff */
[----:B------:R-:W0:Y:S02]  /*0750*/  I2F.RP R11, R9 ;  /* 0x00000009000b7306 */ /* 0x000e240000209400 */
[----:B------:R-:W-:Y:S01]  /*0760*/  VIADD R5, R14, 0xffffffe ;  /* 0x0ffffffe0e057836 */ /* 0x000fe20000000000 */
[----:B------:R-:W-:-:S05]  /*0770*/  IADD3 R6, PT, PT, -R4, RZ, RZ ;  /* 0x000000ff04067210 */ /* 0x000fca0007ffe1ff */
[C---:B------:R-:W-:Y:S01]  /*0780*/  IMAD R6, R7.reuse, R6, R10 ;  /* 0x0000000607067224 */ /* 0x040fe200078e020a */
[----:B------:R-:W1:Y:S04]  /*0790*/  F2I.FTZ.U32.TRUNC.NTZ R5, R5 ;  /* 0x0000000500057305 */ /* 0x000e68000021f000 */
[----:B------:R-:W-:-:S04]  /*07a0*/  ISETP.GT.U32.AND P1, PT, R7, R6, PT ;  /* 0x000000060700720c */ /* 0x000fc80003f24070 */
[----:B0-----:R-:W0:Y:S01]  /*07b0*/  MUFU.RCP R11, R11 ;  /* 0x0000000b000b7308 */ /* 0x001e220000001000 */
[----:B-1----:R-:W-:-:S08]  /*07c0*/  IADD3 R15, PT, PT, RZ, -R5, RZ ;  /* 0x80000005ff0f7210 */ /* 0x002fd00007ffe0ff */
[----:B------:R-:W-:Y:S02]  /*07d0*/  @!P1 IMAD.IADD R6, R6, 0x1, -R7 ;  /* 0x0000000106069824 */ /* 0x000fe400078e0a07 */
[----:B------:R-:W-:Y:S01]  /*07e0*/  @!P1 VIADD R4, R4, 0x1 ;  /* 0x0000000104049836 */ /* 0x000fe20000000000 */
[----:B------:R-:W-:Y:S01]  /*07f0*/  ISETP.NE.AND P1, PT, R13, RZ, PT ;  /* 0x000000ff0d00720c */ /* 0x000fe20003f25270 */
[----:B------:R-:W-:Y:S01]  /*0800*/  IMAD R15, R15, R8, RZ ;  /* 0x000000080f0f7224 */ /* 0x000fe200078e02ff */
[----:B------:R-:W-:Y:S02]  /*0810*/  ISETP.GE.U32.AND P0, PT, R6, R7, PT ;  /* 0x000000070600720c */ /* 0x000fe40003f06070 */
[----:B0-----:R-:W-:-:S04]  /*0820*/  IADD3 R6, PT, PT, R11, 0xffffffe, RZ ;  /* 0x0ffffffe0b067810 */ /* 0x001fc80007ffe0ff */
[----:B------:R-:W0:Y:S07]  /*0830*/  F2I.FTZ.U32.TRUNC.NTZ R7, R6 ;  /* 0x0000000600077305 */ /* 0x000e2e000021f000 */
[----:B------:R-:W-:-:S04]  /*0840*/  @P0 VIADD R4, R4, 0x1 ;  /* 0x0000000104040836 */ /* 0x000fc80000000000 */
[----:B------:R-:W-:Y:S02]  /*0850*/  IMAD.MOV.U32 R11, RZ, RZ, R4 ;  /* 0x000000ffff0b7224 */ /* 0x000fe400078e0004 */
[----:B------:R-:W-:-:S03]  /*0860*/  IMAD.MOV.U32 R4, RZ, RZ, RZ ;  /* 0x000000ffff047224 */ /* 0x000fc600078e00ff */
[----:B------:R-:W-:Y:S01]  /*0870*/  @!P2 IADD3 R11, PT, PT, -R11, RZ, RZ ;  /* 0x000000ff0b0ba210 */ /* 0x000fe20007ffe1ff */
[----:B------:R-:W-:Y:S01]  /*0880*/  IMAD.HI.U32 R4, R5, R15, R4 ;  /* 0x0000000f05047227 */ /* 0x000fe200078e0004 */
[----:B------:R-:W-:-:S03]  /*0890*/  @!P1 LOP3.LUT R11, RZ, R13, RZ, 0x33, !PT ;  /* 0x0000000dff0b9212 */ /* 0x000fc600078e33ff */
[----:B0-----:R-:W-:Y:S01]  /*08a0*/  IMAD.MOV R12, RZ, RZ, -R7 ;  /* 0x000000ffff0c7224 */ /* 0x001fe200078e0a07 */
[----:B------:R-:W-:-:S03]  /*08b0*/  IABS R6, R11 ;  /* 0x0000000b00067213 */ /* 0x000fc60000000000 */
[----:B------:R-:W-:Y:S01]  /*08c0*/  IMAD R5, R12, R9, RZ ;  /* 0x000000090c057224 */ /* 0x000fe200078e02ff */
[----:B------:R-:W-:Y:S01]  /*08d0*/  IABS R12, R3 ;  /* 0x00000003000c7213 */ /* 0x000fe20000000000 */
[----:B------:R-:W-:Y:S02]  /*08e0*/  IMAD.MOV.U32 R15, RZ, RZ, R6 ;  /* 0x000000ffff0f7224 */ /* 0x000fe400078e0006 */
[----:B------:R-:W-:Y:S02]  /*08f0*/  HFMA2 R6, -RZ, RZ, 0, 0 ;  /* 0x00000000ff067431 */ /* 0x000fe400000001ff */
[----:B------:R-:W-:-:S04]  /*0900*/  IMAD.HI.U32 R4, R4, R15, RZ ;  /* 0x0000000f04047227 */ /* 0x000fc800078e00ff */
[----:B------:R-:W-:Y:S02]  /*0910*/  IMAD.MOV R4, RZ, RZ, -R4 ;  /* 0x000000ffff047224 */ /* 0x000fe400078e0a04 */
[----:B------:R-:W-:-:S04]  /*0920*/  IMAD.HI.U32 R7, R7, R5, R6 ;  /* 0x0000000507077227 */ /* 0x000fc800078e0006 */
[----:B------:R-:W-:Y:S02]  /*0930*/  IMAD.MOV R5, RZ, RZ, -R12 ;  /* 0x000000ffff057224 */ /* 0x000fe400078e0a0c */
[----:B------:R-:W-:-:S04]  /*0940*/  IMAD.HI.U32 R18, R7, R10, RZ ;  /* 0x0000000a07127227 */ /* 0x000fc800078e00ff */
[----:B------:R-:W-:Y:S02]  /*0950*/  IMAD R10, R18, R5, R10 ;  /* 0x00000005120a7224 */ /* 0x000fe400078e020a */
[----:B------:R-:W-:Y:S01]  /*0960*/  IMAD R12, R8, R4, R15 ;  /* 0x00000004080c7224 */ /* 0x000fe200078e020f */
[----:B------:R-:W-:Y:S02]  /*0970*/  LOP3.LUT R4, R0, R3, RZ, 0x3c, !PT ;  /* 0x0000000300047212 */ /* 0x000fe400078e3cff */
[----:B------:R-:W-:Y:S02]  /*0980*/  ISETP.GT.U32.AND P0, PT, R9, R10, PT ;  /* 0x0000000a0900720c */ /* 0x000fe40003f04070 */
[----:B------:R-:W-:Y:S02]  /*0990*/  ISETP.GT.U32.AND P1, PT, R8, R12, PT ;  /* 0x0000000c0800720c */ /* 0x000fe40003f24070 */
[----:B------:R-:W-:-:S09]  /*09a0*/  ISETP.GE.AND P2, PT, R4, RZ, PT ;  /* 0x000000ff0400720c */ /* 0x000fd20003f46270 */
[-C--:B------:R-:W-:Y:S01]  /*09b0*/  @!P0 IADD3 R10, PT, PT, R10, -R9.reuse, RZ ;  /* 0x800000090a0a8210 */ /* 0x080fe20007ffe0ff */
[----:B------:R-:W-:Y:S01]  /*09c0*/  @!P0 VIADD R18, R18, 0x1 ;  /* 0x0000000112128836 */ /* 0x000fe20000000000 */
[----:B------:R-:W-:Y:S01]  /*09d0*/  ISETP.NE.AND P0, PT, R3, RZ, PT ;  /* 0x000000ff0300720c */ /* 0x000fe20003f05270 */
[----:B------:R-:W-:Y:S01]  /*09e0*/  @!P1 IMAD.IADD R12, R12, 0x1, -R8 ;  /* 0x000000010c0c9824 */ /* 0x000fe200078e0a08 */
[----:B------:R-:W-:Y:S02]  /*09f0*/  ISETP.GE.U32.AND P4, PT, R10, R9, PT ;  /* 0x000000090a00720c */ /* 0x000fe40003f86070 */
[C---:B------:R-:W-:Y:S02]  /*0a00*/  ISETP.GE.AND P1, PT, R11.reuse, RZ, PT ;  /* 0x000000ff0b00720c */ /* 0x040fe40003f26270 */
[----:B------:R-:W-:Y:S02]  /*0a10*/  ISETP.GT.U32.AND P3, PT, R8, R12, PT ;  /* 0x0000000c0800720c */ /* 0x000fe40003f64070 */
[----:B------:R-:W-:-:S05]  /*0a20*/  IADD3 R11, PT, PT, -R11, RZ, RZ ;  /* 0x000000ff0b0b7210 */ /* 0x000fca0007ffe1ff */
[----:B------:R-:W-:Y:S02]  /*0a30*/  IMAD R13, R13, R11, R0 ;  /* 0x0000000b0d0d7224 */ /* 0x000fe400078e0200 */
[----:B------:R-:W-:Y:S01]  /*0a40*/  @P4 IADD3 R18, PT, PT, R18, 0x1, RZ ;  /* 0x0000000112124810 */ /* 0x000fe20007ffe0ff */
[----:B------:R-:W-:Y:S01]  /*0a50*/  IMAD.MOV.U32 R11, RZ, RZ, RZ ;  /* 0x000000ffff0b7224 */ /* 0x000fe200078e00ff */
[----:B------:R-:W-:Y:S02]  /*0a60*/  ISETP.NE.AND P4, PT, R2, RZ, PT ;  /* 0x000000ff0200720c */ /* 0x000fe40003f85270 */
[----:B------:R-:W-:Y:S02]  /*0a70*/  @!P3 IMAD.IADD R12, R12, 0x1, -R8 ;  /* 0x000000010c0cb824 */ /* 0x000fe400078e0a08 */
[----:B------:R-:W-:Y:S01]  /*0a80*/  @!P2 IMAD.MOV R18, RZ, RZ, -R18 ;  /* 0x000000ffff12a224 */ /* 0x000fe200078e0a12 */
[----:B------:R-:W-:Y:S01]  /*0a90*/  @!P0 LOP3.LUT R18, RZ, R3, RZ, 0x33, !PT ;  /* 0x00000003ff128212 */ /* 0x000fe200078e33ff */
[----:B------:R-:W-:-:S07]  /*0aa0*/  @!P1 IMAD.MOV R12, RZ, RZ, -R12 ;  /* 0x000000ffff0c9224 */ /* 0x000fce00078e0a0c */
[----:B------:R-:W-:-:S07]  /*0ab0*/  @!P4 LOP3.LUT R12, RZ, R2, RZ, 0x33, !PT ;  /* 0x00000002ff0cc212 */ /* 0x000fce00078e33ff */
.L_x_29:
[----:B------:R-:W0:Y:S01]  /*0ac0*/  LDCU UR5, c[0x0][0x3a4] ;  /* 0x00007480ff0577ac */ /* 0x000e220008000800 */
[----:B------:R-:W-:Y:S01]  /*0ad0*/  I2FP.F32.U32 R2, UR4 ;  /* 0x0000000400027c45 */ /* 0x000fe20008201000 */
[----:B------:R-:W-:Y:S01]  /*0ae0*/  UIADD3 UR4, UPT, UPT, UR4, 0x1, URZ ;  /* 0x0000000104047890 */ /* 0x000fe2000fffe0ff */
[----:B0-----:R-:W-:-:S03]  /*0af0*/  I2FP.F32.U32 R0, UR5 ;  /* 0x0000000500007c45 */ /* 0x001fc60008201000 */
[----:B------:R-:W-:Y:S02]  /*0b00*/  UISETP.NE.AND UP0, UPT, UR4, UR5, UPT ;  /* 0x000000050400728c */ /* 0x000fe4000bf05270 */
[----:B------:R-:W-:Y:S01]  /*0b10*/  FADD R3, R0, -1 ;  /* 0xbf80000000037421 */ /* 0x000fe20000000000 */
[----:B------:R-:W-:-:S03]  /*0b20*/  FADD R0, R2, R2 ;  /* 0x0000000202007221 */ /* 0x000fc60000000000 */
[----:B------:R-:W0:Y:S08]  /*0b30*/  MUFU.RCP R4, R3 ;  /* 0x0000000300047308 */ /* 0x000e300000001000 */
[----:B------:R-:W1:Y:S01]  /*0b40*/  FCHK P0, R0, R3 ;  /* 0x0000000300007302 */ /* 0x000e620000000000 */
[----:B0-----:R-:W-:-:S04]  /*0b50*/  FFMA R5, -R3, R4, 1 ;  /* 0x3f80000003057423 */ /* 0x001fc80000000104 */
[----:B------:R-:W-:-:S04]  /*0b60*/  FFMA R5, R4, R5, R4 ;  /* 0x0000000504057223 */ /* 0x000fc80000000004 */
[----:B------:R-:W-:-:S04]  /*0b70*/  FFMA R4, R0, R5, RZ ;  /* 0x0000000500047223 */ /* 0x000fc800000000ff */
[----:B------:R-:W-:-:S04]  /*0b80*/  FFMA R7, -R3, R4, R0 ;  /* 0x0000000403077223 */ /* 0x000fc80000000100 */
[----:B------:R-:W-:Y:S01]  /*0b90*/  FFMA R7, R5, R7, R4 ;  /* 0x0000000705077223 */ /* 0x000fe20000000004 */
[----:B-1----:R-:W-:Y:S06]  /*0ba0*/  @!P0 BRA `(.L_x_7) ;  /* 0x00000000000c8947 */ /* 0x002fec0003800000 */
[----:B------:R-:W-:-:S07]  /*0bb0*/  MOV R6, 0xbd0 ;  /* 0x00000bd000067802 */ /* 0x000fce0000000f00 */
[----:B------:R-:W-:Y:S05]  /*0bc0*/  CALL.REL.NOINC `($__internal_1_$__cuda_sm3x_div_rn_noftz_f32_slowpath) ;  /* 0x0000001000fc7944 */ /* 0x000fea0003c00000 */
[----:B------:R-:W-:-:S07]  /*0bd0*/  MOV R7, R0 ;  /* 0x0000000000077202 */ /* 0x000fce0000000f00 */
.L_x_7:
[----:B------:R-:W-:Y:S01]  /*0be0*/  FMUL R0, R2, 6.2831854820251464844 ;  /* 0x40c90fdb02007820 */ /* 0x000fe20000400000 */
[----:B------:R-:W-:Y:S02]  /*0bf0*/  IMAD.MOV.U32 R4, RZ, RZ, 0x3f1e377a ;  /* 0x3f1e377aff047424 */ /* 0x000fe400078e00ff */
[----:B------:R-:W-:Y:S01]  /*0c00*/  IMAD.MOV.U32 R3, RZ, RZ, 0x3fcf1bbd ;  /* 0x3fcf1bbdff037424 */ /* 0x000fe200078e00ff */
[----:B------:R-:W0:Y:S03]  /*0c10*/  FCHK P0, R0, 1.6180340051651000977 ;  /* 0x3fcf1bbd00007902 */ /* 0x000e260000000000 */
[----:B------:R-:W-:-:S04]  /*0c20*/  FFMA R3, R4, -R3, 1 ;  /* 0x3f80000004037423 */ /* 0x000fc80000000803 */
[----:B------:R-:W-:-:S04]  /*0c30*/  FFMA R3, R3, R4, 0.61803400516510009766 ;  /* 0x3f1e377a03037423 */ /* 0x000fc80000000004 */
[----:B------:R-:W-:-:S04]  /*0c40*/  FFMA R6, R0, R3, RZ ;  /* 0x0000000300067223 */ /* 0x000fc800000000ff */
[----:B------:R-:W-:-:S04]  /*0c50*/  FFMA R2, R6, -1.6180340051651000977, R0 ;  /* 0xbfcf1bbd06027823 */ /* 0x000fc80000000000 */
[----:B------:R-:W-:Y:S01]  /*0c60*/  FFMA R6, R3, R2, R6 ;  /* 0x0000000203067223 */ /* 0x000fe20000000006 */
[----:B0-----:R-:W-:Y:S06]  /*0c70*/  @!P0 BRA `(.L_x_8) ;  /* 0x0000000000108947 */ /* 0x001fec0003800000 */
[----:B------:R-:W-:Y:S01]  /*0c80*/  HFMA2 R3, -RZ, RZ, 1.9521484375, 0.0037784576416015625 ;  /* 0x3fcf1bbdff037431 */ /* 0x000fe200000001ff */
[----:B------:R-:W-:-:S07]  /*0c90*/  MOV R6, 0xcb0 ;  /* 0x00000cb000067802 */ /* 0x000fce0000000f00 */
[----:B------:R-:W-:Y:S05]  /*0ca0*/  CALL.REL.NOINC `($__internal_1_$__cuda_sm3x_div_rn_noftz_f32_slowpath) ;  /* 0x0000001000c47944 */ /* 0x000fea0003c00000 */
[----:B------:R-:W-:-:S07]  /*0cb0*/  IMAD.MOV.U32 R6, RZ, RZ, R0 ;  /* 0x000000ffff067224 */ /* 0x000fce00078e0000 */
.L_x_8:
[C---:B------:R-:W-:Y:S01]  /*0cc0*/  FMUL R0, R6.reuse, 0.63661974668502807617 ;  /* 0x3f22f98306007820 */ /* 0x040fe20000400000 */
[----:B------:R-:W-:Y:S01]  /*0cd0*/  FSETP.GE.AND P0, PT, |R6|, 105615, PT ;  /* 0x47ce47800600780b */ /* 0x000fe20003f06200 */
[----:B------:R-:W-:Y:S04]  /*0ce0*/  BSSY.RECONVERGENT B0, `(.L_x_9) ;  /* 0x000003a000007945 */ /* 0x000fe80003800200 */
[----:B------:R-:W0:Y:S02]  /*0cf0*/  F2I.NTZ R0, R0 ;  /* 0x0000000000007305 */ /* 0x000e240000203100 */
[----:B0-----:R-:W-:Y:S01]  /*0d00*/  I2FP.F32.S32 R3, R0 ;  /* 0x0000000000037245 */ /* 0x001fe20000201400 */
[----:B------:R-:W-:-:S04]  /*0d10*/  IMAD.MOV.U32 R15, RZ, RZ, R0 ;  /* 0x000000ffff0f7224 */ /* 0x000fc800078e0000 */
[----:B------:R-:W-:-:S04]  /*0d20*/  FFMA R2, R3, -1.5707962512969970703, R6 ;  /* 0xbfc90fda03027823 */ /* 0x000fc80000000006 */
[----:B------:R-:W-:-:S04]  /*0d30*/  FFMA R2, R3, -7.5497894158615963534e-08, R2 ;  /* 0xb3a2216803027823 */ /* 0x000fc80000000002 */
[----:B------:R-:W-:-:S05]  /*0d40*/  FFMA R14, R3, -5.3903029534742383927e-15, R2 ;  /* 0xa7c234c5030e7823 */ /* 0x000fca0000000002 */
[----:B------:R-:W-:Y:S01]  /*0d50*/  MOV R4, R14 ;  /* 0x0000000e00047202 */ /* 0x000fe20000000f00 */
[----:B------:R-:W-:Y:S06]  /*0d60*/  @!P0 BRA `(.L_x_10) ;  /* 0x0000000000c48947 */ /* 0x000fec0003800000 */
[----:B------:R-:W-:-:S13]  /*0d70*/  FSETP.NEU.AND P1, PT, |R6|, +INF , PT ;  /* 0x7f8000000600780b */ /* 0x000fda0003f2d200 */
[----:B------:R-:W-:Y:S01]  /*0d80*/  @!P1 FMUL R4, RZ, R6 ;  /* 0x00000006ff049220 */ /* 0x000fe20000400000 */
[----:B------:R-:W-:Y:S01]  /*0d90*/  @!P1 IMAD.MOV.U32 R0, RZ, RZ, RZ ;  /* 0x000000ffff009224 */ /* 0x000fe200078e00ff */
[----:B------:R-:W-:Y:S06]  /*0da0*/  @!P1 BRA `(.L_x_10) ;  /* 0x0000000000b49947 */ /* 0x000fec0003800000 */
[----:B------:R-:W-:Y:S02]  /*0db0*/  IMAD.SHL.U32 R2, R6, 0x100, RZ ;  /* 0x0000010006027824 */ /* 0x000fe400078e00ff */
[----:B------:R-:W-:Y:S02]  /*0dc0*/  HFMA2 R8, -RZ, RZ, 0, 0 ;  /* 0x00000000ff087431 */ /* 0x000fe400000001ff */
[----:B------:R-:W-:Y:S01]  /*0dd0*/  IMAD.MOV.U32 R0, RZ, RZ, R1 ;  /* 0x000000ffff007224 */ /* 0x000fe200078e0001 */
[----:B------:R-:W0:Y:S01]  /*0de0*/  LDCU.64 UR10, c[0x4][URZ] ;  /* 0x01000000ff0a77ac */ /* 0x000e220008000a00 */
[----:B------:R-:W-:Y:S01]  /*0df0*/  LOP3.LUT R17, R2, 0x80000000, RZ, 0xfc, !PT ;  /* 0x8000000002117812 */ /* 0x000fe200078efcff */
[----:B------:R-:W-:Y:S01]  /*0e00*/  UMOV UR6, URZ ;  /* 0x000000ff00067c82 */ /* 0x000fe20008000000 */
[----:B------:R-:W-:-:S05]  /*0e10*/  UMOV UR5, URZ ;  /* 0x000000ff00057c82 */ /* 0x000fca0008000000 */
.L_x_11:
[----:B0-----:R-:W-:Y:S01]  /*0e20*/  IMAD.U32 R2, RZ, RZ, UR10 ;  /* 0x0000000aff027e24 */ /* 0x001fe2000f8e00ff */
[----:B------:R-:W-:-:S05]  /*0e30*/  MOV R3, UR11 ;  /* 0x0000000b00037c02 */ /* 0x000fca0008000f00 */
[----:B------:R-:W2:Y:S01]  /*0e40*/  LDG.E.CONSTANT R2, desc[UR8][R2.64] ;  /* 0x0000000802027981 */ /* 0x000ea2000c1e9900 */
[----:B------:R-:W-:Y:S02]  /*0e50*/  UIADD3 UR10, UP1, UPT, UR10, 0x4, URZ ;  /* 0x000000040a0a7890 */ /* 0x000fe4000ff3e0ff */
[----:B------:R-:W-:Y:S02]  /*0e60*/  UIADD3 UR5, UPT, UPT, UR5, 0x1, URZ ;  /* 0x0000000105057890 */ /* 0x000fe4000fffe0ff */
[----:B------:R-:W-:Y:S02]  /*0e70*/  UIADD3.X UR11, UPT, UPT, URZ, UR11, URZ, UP1, !UPT ;  /* 0x0000000bff0b7290 */ /* 0x000fe40008ffe4ff */
[----:B------:R-:W-:Y:S01]  /*0e80*/  UISETP.NE.AND UP1, UPT, UR5, 0x6, UPT ;  /* 0x000000060500788c */ /* 0x000fe2000bf25270 */
[----:B--2---:R-:W-:-:S03]  /*0e90*/  IMAD.WIDE.U32 R4, R2, R17, RZ ;  /* 0x0000001102047225 */ /* 0x004fc600078e00ff */
[----:B------:R-:W-:-:S04]  /*0ea0*/  IADD3 R9, P1, PT, R4, R8, RZ ;  /* 0x0000000804097210 */ /* 0x000fc80007f3e0ff */
[----:B------:R-:W-:Y:S01]  /*0eb0*/  IADD3.X R8, PT, PT, R5, UR6, RZ, P1, !PT ;  /* 0x0000000605087c10 */ /* 0x000fe20008ffe4ff */
[----:B------:R0:W-:Y:S02]  /*0ec0*/  STL [R0], R9 ;  /* 0x0000000900007387 */ /* 0x0001e40000100800 */
[----:B0-----:R-:W-:Y:S01]  /*0ed0*/  VIADD R0, R0, 0x4 ;  /* 0x0000000400007836 */ /* 0x001fe20000000000 */
[----:B------:R-:W-:Y:S06]  /*0ee0*/  BRA.U UP1, `(.L_x_11) ;  /* 0xfffffffd01cc7547 */ /* 0x000fec000b83ffff */
[----:B------:R-:W-:Y:S01]  /*0ef0*/  SHF.R.U32.HI R0, RZ, 0x17, R6 ;  /* 0x00000017ff007819 */ /* 0x000fe20000011606 */
[----:B------:R0:W-:Y:S03]  /*0f00*/  STL [R1+0x18], R8 ;  /* 0x0000180801007387 */ /* 0x0001e60000100800 */
[C---:B------:R-:W-:Y:S01]  /*0f10*/  LOP3.LUT P1, R4, R0.reuse, 0x1f, RZ, 0xc0, !PT ;  /* 0x0000001f00047812 */ /* 0x040fe2000782c0ff */
[----:B------:R-:W-:-:S05]  /*0f20*/  VIADD R2, R0, 0xffffff80 ;  /* 0xffffff8000027836 */ /* 0x000fca0000000000 */
[----:B------:R-:W-:-:S05]  /*0f30*/  SHF.R.U32.HI R0, RZ, 0x5, R2 ;  /* 0x00000005ff007819 */ /* 0x000fca0000011602 */
[----:B------:R-:W-:-:S05]  /*0f40*/  IMAD R10, R0, -0x4, R1 ;  /* 0xfffffffc000a7824 */ /* 0x000fca00078e0201 */
[----:B------:R-:W2:Y:S04]  /*0f50*/  LDL R0, [R10+0x18] ;  /* 0x000018000a007983 */ /* 0x000ea80000100800 */
[----:B------:R-:W2:Y:S04]  /*0f60*/  LDL R3, [R10+0x14] ;  /* 0x000014000a037983 */ /* 0x000ea80000100800 */
[----:B------:R-:W3:Y:S01]  /*0f70*/  @P1 LDL R2, [R10+0x10] ;  /* 0x000010000a021983 */ /* 0x000ee20000100800 */
[----:B------:R-:W-:Y:S01]  /*0f80*/  UMOV UR6, 0x54442d19 ;  /* 0x54442d1900067882 */ /* 0x000fe20000000000 */
[----:B------:R-:W-:Y:S01]  /*0f90*/  UMOV UR7, 0x3bf921fb ;  /* 0x3bf921fb00077882 */ /* 0x000fe20000000000 */
[----:B--2---:R-:W-:-:S02]  /*0fa0*/  @P1 SHF.L.W.U32.HI R0, R3, R4, R0 ;  /* 0x0000000403001219 */ /* 0x004fc40000010e00 */
[----:B---3--:R-:W-:-:S04]  /*0fb0*/  @P1 SHF.L.W.U32.HI R3, R2, R4, R3 ;  /* 0x0000000402031219 */ /* 0x008fc80000010e03 */
[C---:B------:R-:W-:Y:S02]  /*0fc0*/  SHF.L.W.U32.HI R4, R3.reuse, 0x2, R0 ;  /* 0x0000000203047819 */ /* 0x040fe40000010e00 */
[----:B------:R-:W-:Y:S02]  /*0fd0*/  SHF.L.U32 R3, R3, 0x2, RZ ;  /* 0x0000000203037819 */ /* 0x000fe400000006ff */
[----:B------:R-:W-:Y:S02]  /*0fe0*/  SHF.R.S32.HI R5, RZ, 0x1f, R4 ;  /* 0x0000001fff057819 */ /* 0x000fe40000011404 */
[----:B------:R-:W-:Y:S02]  /*0ff0*/  ISETP.GE.AND P1, PT, R4, RZ, PT ;  /* 0x000000ff0400720c */ /* 0x000fe40003f26270 */
[C---:B------:R-:W-:Y:S02]  /*1000*/  LOP3.LUT R2, R5.reuse, R3, RZ, 0x3c, !PT ;  /* 0x0000000305027212 */ /* 0x040fe400078e3cff */
[----:B------:R-:W-:-:S02]  /*1010*/  LOP3.LUT R3, R5, R4, RZ, 0x3c, !PT ;  /* 0x0000000405037212 */ /* 0x000fc400078e3cff */
[----:B------:R-:W-:-:S04]  /*1020*/  SHF.R.U32.HI R5, RZ, 0x1e, R0 ;  /* 0x0000001eff057819 */ /* 0x000fc80000011600 */
[----:B------:R-:W0:Y:S01]  /*1030*/  I2F.F64.S64 R2, R2 ;  /* 0x0000000200027312 */ /* 0x000e220000301c00 */
[----:B------:R-:W-:Y:S01]  /*1040*/  LEA.HI R0, R4, R5, RZ, 0x1 ;  /* 0x0000000504007211 */ /* 0x000fe200078f08ff */
[----:B0-----:R-:W-:-:S10]  /*1050*/  DMUL R8, R2, UR6 ;  /* 0x0000000602087c28 */ /* 0x001fd40008000000 */
[----:B------:R-:W0:Y:S02]  /*1060*/  F2F.F32.F64 R8, R8 ;  /* 0x0000000800087310 */ /* 0x000e240000301000 */
[----:B0-----:R-:W-:-:S07]  /*1070*/  FSEL R4, -R8, R8, !P1 ;  /* 0x0000000808047208 */ /* 0x001fce0004800100 */
.L_x_10:
[----:B------:R-:W-:Y:S05]  /*1080*/  BSYNC.RECONVERGENT B0 ;  /* 0x0000000000007941 */ /* 0x000fea0003800200 */
.L_x_9:
[----:B------:R-:W-:Y:S02]  /*1090*/  IMAD.MOV.U32 R2, RZ, RZ, 0x37cbac00 ;  /* 0x37cbac00ff027424 */ /* 0x000fe400078e00ff */
[----:B------:R-:W-:Y:S01]  /*10a0*/  FMUL R3, R4, R4 ;  /* 0x0000000404037220 */ /* 0x000fe20000400000 */
[C---:B------:R-:W-:Y:S01]  /*10b0*/  LOP3.LUT R5, R0.reuse, 0x1, RZ, 0xc0, !PT ;  /* 0x0000000100057812 */ /* 0x040fe200078ec0ff */
[----:B------:R-:W-:Y:S01]  /*10c0*/  IMAD.MOV.U32 R8, RZ, RZ, 0x3c0885e4 ;  /* 0x3c0885e4ff087424 */ /* 0x000fe200078e00ff */
[----:B------:R-:W-:Y:S01]  /*10d0*/  IADD3 R0, PT, PT, R0, 0x1, RZ ;  /* 0x0000000100007810 */ /* 0x000fe20007ffe0ff */
[----:B------:R-:W-:Y:S01]  /*10e0*/  FFMA R2, R3, R2, -0.0013887860113754868507 ;  /* 0xbab607ed03027423 */ /* 0x000fe20000000002 */
[----:B------:R-:W-:Y:S01]  /*10f0*/  ISETP.NE.U32.AND P1, PT, R5, 0x1, PT ;  /* 0x000000010500780c */ /* 0x000fe20003f25070 */
[----:B------:R-:W-:Y:S01]  /*1100*/  IMAD.MOV.U32 R9, RZ, RZ, 0x3e2aaaa8 ;  /* 0x3e2aaaa8ff097424 */ /* 0x000fe200078e00ff */
[----:B------:R-:W-:Y:S01]  /*1110*/  LOP3.LUT P2, RZ, R0, 0x2, RZ, 0xc0, !PT ;  /* 0x0000000200ff7812 */ /* 0x000fe2000784c0ff */
[----:B------:R-:W-:Y:S01]  /*1120*/  BSSY.RECONVERGENT B0, `(.L_x_12) ;  /* 0x0000038000007945 */ /* 0x000fe20003800200 */
[----:B------:R-:W-:-:S02]  /*1130*/  FSEL R2, R2, -0.00019574658654164522886, P1 ;  /* 0xb94d415302027808 */ /* 0x000fc40000800000 */
[----:B------:R-:W-:Y:S02]  /*1140*/  FSEL R8, R8, 0.041666727513074874878, !P1 ;  /* 0x3d2aaabb08087808 */ /* 0x000fe40004800000 */
[----:B------:R-:W-:Y:S02]  /*1150*/  FSEL R0, R4, 1, !P1 ;  /* 0x3f80000004007808 */ /* 0x000fe40004800000 */
[----:B------:R-:W-:Y:S01]  /*1160*/  FSEL R9, -R9, -0.4999999701976776123, !P1 ;  /* 0xbeffffff09097808 */ /* 0x000fe20004800100 */
[C---:B------:R-:W-:Y:S02]  /*1170*/  FFMA R2, R3.reuse, R2, R8 ;  /* 0x0000000203027223 */ /* 0x040fe40000000008 */
[C---:B------:R-:W-:Y:S02]  /*1180*/  FFMA R5, R3.reuse, R0, RZ ;  /* 0x0000000003057223 */ /* 0x040fe400000000ff */
[----:B------:R-:W-:-:S04]  /*1190*/  FFMA R2, R3, R2, R9 ;  /* 0x0000000203027223 */ /* 0x000fc80000000009 */
[----:B------:R-:W-:-:S04]  /*11a0*/  FFMA R10, R5, R2, R0 ;  /* 0x00000002050a7223 */ /* 0x000fc80000000000 */
[----:B------:R-:W-:Y:S01]  /*11b0*/  @P2 FADD R10, RZ, -R10 ;  /* 0x8000000aff0a2221 */ /* 0x000fe20000000000 */
[----:B------:R-:W-:Y:S06]  /*11c0*/  @!P0 BRA `(.L_x_13) ;  /* 0x0000000000b48947 */ /* 0x000fec0003800000 */
[----:B------:R-:W-:-:S13]  /*11d0*/  FSETP.NEU.AND P0, PT, |R6|, +INF , PT ;  /* 0x7f8000000600780b */ /* 0x000fda0003f0d200 */
[----:B------:R-:W-:Y:S01]  /*11e0*/  @!P0 FMUL R14, RZ, R6 ;  /* 0x00000006ff0e8220 */ /* 0x000fe20000400000 */
[----:B------:R-:W-:Y:S01]  /*11f0*/  @!P0 IMAD.MOV.U32 R15, RZ, RZ, RZ ;  /* 0x000000ffff0f8224 */ /* 0x000fe200078e00ff */
[----:B------:R-:W-:Y:S06]  /*1200*/  @!P0 BRA `(.L_x_13) ;  /* 0x0000000000a48947 */ /* 0x000fec0003800000 */
[----:B------:R-:W0:Y:S01]  /*1210*/  LDC.64 R2, c[0x4][RZ] ;  /* 0x01000000ff027b82 */ /* 0x000e220000000a00 */
[----:B------:R-:W-:Y:S01]  /*1220*/  SHF.L.U32 R4, R6, 0x8, RZ ;  /* 0x0000000806047819 */ /* 0x000fe200000006ff */
[----:B------:R-:W-:Y:S01]  /*1230*/  IMAD.MOV.U32 R0, RZ, RZ, RZ ;  /* 0x000000ffff007224 */ /* 0x000fe200078e00ff */
[----:B------:R-:W-:Y:S01]  /*1240*/  UMOV UR5, URZ ;  /* 0x000000ff00057c82 */ /* 0x000fe20008000000 */
[----:B------:R-:W-:Y:S01]  /*1250*/  IMAD.MOV.U32 R14, RZ, RZ, RZ ;  /* 0x000000ffff0e7224 */ /* 0x000fe200078e00ff */
[----:B------:R-:W-:-:S07]  /*1260*/  LOP3.LUT R17, R4, 0x80000000, RZ, 0xfc, !PT ;  /* 0x8000000004117812 */ /* 0x000fce00078efcff */
.L_x_14:
[----:B0-----:R-:W-:-:S06]  /*1270*/  IMAD.WIDE.U32 R4, R14, 0x4, R2 ;  /* 0x000000040e047825 */ /* 0x001fcc00078e0002 */
[----:B------:R-:W2:Y:S01]  /*1280*/  LDG.E.CONSTANT R4, desc[UR8][R4.64] ;  /* 0x0000000804047981 */ /* 0x000ea2000c1e9900 */
[C---:B-1----:R-:W-:Y:S01]  /*1290*/  LEA R15, R14.reuse, R1, 0x2 ;  /* 0x000000010e0f7211 */ /* 0x042fe200078e10ff */
[----:B------:R-:W-:-:S05]  /*12a0*/  VIADD R14, R14, 0x1 ;  /* 0x000000010e0e7836 */ /* 0x000fca0000000000 */
[----:B------:R-:W-:Y:S01]  /*12b0*/  ISETP.NE.AND P0, PT, R14, 0x6, PT ;  /* 0x000000060e00780c */ /* 0x000fe20003f05270 */
[----:B--2---:R-:W-:-:S03]  /*12c0*/  IMAD.WIDE.U32 R8, R4, R17, RZ ;  /* 0x0000001104087225 */ /* 0x004fc600078e00ff */
[----:B------:R-:W-:-:S04]  /*12d0*/  IADD3 R8, P1, PT, R8, R0, RZ ;  /* 0x0000000008087210 */ /* 0x000fc80007f3e0ff */
[----:B------:R-:W-:Y:S01]  /*12e0*/  IADD3.X R0, PT, PT, R9, UR5, RZ, P1, !PT ;  /* 0x0000000509007c10 */ /* 0x000fe20008ffe4ff */
[----:B------:R1:W-:Y:S04]  /*12f0*/  STL [R15], R8 ;  /* 0x000000080f007387 */ /* 0x0003e80000100800 */
[----:B------:R-:W-:Y:S05]  /*1300*/  @P0 BRA `(.L_x_14) ;  /* 0xfffffffc00d80947 */ /* 0x000fea000383ffff */
[----:B------:R-:W-:Y:S01]  /*1310*/  SHF.R.U32.HI R6, RZ, 0x17, R6 ;  /* 0x00000017ff067819 */ /* 0x000fe20000011606 */
[----:B------:R0:W-:Y:S04]  /*1320*/  STL [R1+0x18], R0 ;  /* 0x0000180001007387 */ /* 0x0001e80000100800 */
[C---:B------:R-:W-:Y:S01]  /*1330*/  VIADD R2, R6.reuse, 0xffffff80 ;  /* 0xffffff8006027836 */ /* 0x040fe20000000000 */
[----:B------:R-:W-:-:S04]  /*1340*/  LOP3.LUT P0, R6, R6, 0x1f, RZ, 0xc0, !PT ;  /* 0x0000001f06067812 */ /* 0x000fc8000780c0ff */
        /* <DEDUP_REMOVED lines=16> */
[----:B------:R-:W2:Y:S01]  /*1450*/  I2F.F64.S64 R2, R2 ;  /* 0x0000000200027312 */ /* 0x000ea20000301c00 */
[----:B-1----:R-:W-:Y:S01]  /*1460*/  LEA.HI R15, R5, R4, RZ, 0x1 ;  /* 0x00000004050f7211 */ /* 0x002fe200078f08ff */
[----:B--2---:R-:W-:-:S10]  /*1470*/  DMUL R8, R2, UR6 ;  /* 0x0000000602087c28 */ /* 0x004fd40008000000 */
[----:B------:R-:W1:Y:S02]  /*1480*/  F2F.F32.F64 R8, R8 ;  /* 0x0000000800087310 */ /* 0x000e640000301000 */
[----:B01----:R-:W-:-:S07]  /*1490*/  FSEL R14, -R8, R8, !P0 ;  /* 0x00000008080e7208 */ /* 0x003fce0004000100 */
.L_x_13:
[----:B------:R-:W-:Y:S05]  /*14a0*/  BSYNC.RECONVERGENT B0 ;  /* 0x0000000000007941 */ /* 0x000fea0003800200 */
.L_x_12:
[----:B------:R-:W-:Y:S01]  /*14b0*/  FADD R7, -R7, 1 ;  /* 0x3f80000007077421 */ /* 0x000fe20000000100 */
[----:B------:R-:W-:Y:S03]  /*14c0*/  BSSY.RECONVERGENT B0, `(.L_x_15) ;  /* 0x000000e000007945 */ /* 0x000fe60003800200 */
[----:B------:R-:W-:-:S04]  /*14d0*/  FFMA R0, -R7, R7, 1 ;  /* 0x3f80000007007423 */ /* 0x000fc80000000107 */
[----:B------:R-:W-:Y:S01]  /*14e0*/  VIADD R2, R0, 0xf3000000 ;  /* 0xf300000000027836 */ /* 0x000fe20000000000 */
[----:B------:R0:W1:Y:S04]  /*14f0*/  MUFU.RSQ R5, R0 ;  /* 0x0000000000057308 */ /* 0x0000680000001400 */
[----:B------:R-:W-:-:S13]  /*1500*/  ISETP.GT.U32.AND P0, PT, R2, 0x727fffff, PT ;  /* 0x727fffff0200780c */ /* 0x000fda0003f04070 */
[----:B01----:R-:W-:Y:S05]  /*1510*/  @!P0 BRA `(.L_x_16) ;  /* 0x0000000000108947 */ /* 0x003fea0003800000 */
[----:B------:R-:W-:-:S07]  /*1520*/  MOV R8, 0x1540 ;  /* 0x0000154000087802 */ /* 0x000fce0000000f00 */
[----:B------:R-:W-:Y:S05]  /*1530*/  CALL.REL.NOINC `($__internal_0_$__cuda_sm20_sqrt_rn_f32_slowpath) ;  /* 0x0000000800447944 */ /* 0x000fea0003c00000 */
[----:B------:R-:W-:Y:S01]  /*1540*/  IMAD.MOV.U32 R3, RZ, RZ, R0 ;  /* 0x000000ffff037224 */ /* 0x000fe200078e0000 */
[----:B------:R-:W-:Y:S06]  /*1550*/  BRA `(.L_x_17) ;  /* 0x0000000000107947 */ /* 0x000fec0003800000 */
.L_x_16:
[----:B------:R-:W-:Y:S01]  /*1560*/  FMUL.FTZ R3, R0, R5 ;  /* 0x0000000500037220 */ /* 0x000fe20000410000 */
[----:B------:R-:W-:-:S03]  /*1570*/  FMUL.FTZ R2, R5, 0.5 ;  /* 0x3f00000005027820 */ /* 0x000fc60000410000 */
[----:B------:R-:W-:-:S04]  /*1580*/  FFMA R0, -R3, R3, R0 ;  /* 0x0000000303007223 */ /* 0x000fc80000000100 */
[----:B------:R-:W-:-:S07]  /*1590*/  FFMA R3, R0, R2, R3 ;  /* 0x0000000200037223 */ /* 0x000fce0000000003 */
.L_x_17:
[----:B------:R-:W-:Y:S05]  /*15a0*/  BSYNC.RECONVERGENT B0 ;  /* 0x0000000000007941 */ /* 0x000fea0003800200 */
.L_x_15:
[----:B------:R-:W-:Y:S01]  /*15b0*/  MOV R0, 0x37cbac00 ;  /* 0x37cbac0000007802 */ /* 0x000fe20000000f00 */
[----:B------:R-:W-:Y:S01]  /*15c0*/  FMUL R5, R14, R14 ;  /* 0x0000000e0e057220 */ /* 0x000fe20000400000 */
[C---:B------:R-:W-:Y:S01]  /*15d0*/  LOP3.LUT R2, R15.reuse, 0x1, RZ, 0xc0, !PT ;  /* 0x000000010f027812 */ /* 0x040fe200078ec0ff */
[----:B------:R-:W-:Y:S01]  /*15e0*/  IMAD.MOV.U32 R4, RZ, RZ, 0x3c0885e4 ;  /* 0x3c0885e4ff047424 */ /* 0x000fe200078e00ff */
[----:B------:R-:W-:Y:S01]  /*15f0*/  LOP3.LUT P1, RZ, R15, 0x2, RZ, 0xc0, !PT ;  /* 0x000000020fff7812 */ /* 0x000fe2000782c0ff */
[----:B------:R-:W-:Y:S01]  /*1600*/  FFMA R0, R5, R0, -0.0013887860113754868507 ;  /* 0xbab607ed05007423 */ /* 0x000fe20000000000 */
[----:B------:R-:W-:Y:S01]  /*1610*/  ISETP.NE.U32.AND P0, PT, R2, 0x1, PT ;  /* 0x000000010200780c */ /* 0x000fe20003f05070 */
[----:B------:R-:W-:Y:S01]  /*1620*/  IMAD.MOV.U32 R6, RZ, RZ, 0x3e2aaaa8 ;  /* 0x3e2aaaa8ff067424 */ /* 0x000fe200078e00ff */
[----:B------:R-:W-:Y:S02]  /*1630*/  BSSY.RECONVERGENT B0, `(.L_x_18) ;  /* 0x000005c000007945 */ /* 0x000fe40003800200 */
[----:B------:R-:W-:-:S02]  /*1640*/  FSEL R2, R0, -0.00019574658654164522886, !P0 ;  /* 0xb94d415300027808 */ /* 0x000fc40004000000 */
[----:B------:R-:W-:Y:S02]  /*1650*/  FSEL R4, R4, 0.041666727513074874878, P0 ;  /* 0x3d2aaabb04047808 */ /* 0x000fe40000000000 */
[----:B------:R-:W-:Y:S02]  /*1660*/  FSEL R0, R14, 1, P0 ;  /* 0x3f8000000e007808 */ /* 0x000fe40000000000 */
[----:B------:R-:W-:Y:S01]  /*1670*/  FSEL R15, -R6, -0.4999999701976776123, P0 ;  /* 0xbeffffff060f7808 */ /* 0x000fe20000000100 */
[C---:B------:R-:W-:Y:S02]  /*1680*/  FFMA R2, R5.reuse, R2, R4 ;  /* 0x0000000205027223 */ /* 0x040fe40000000004 */
[C---:B------:R-:W-:Y:S02]  /*1690*/  FFMA R9, R5.reuse, R0, RZ ;  /* 0x0000000005097223 */ /* 0x040fe400000000ff */
[----:B------:R-:W-:Y:S01]  /*16a0*/  FFMA R2, R5, R2, R15 ;  /* 0x0000000205027223 */ /* 0x000fe2000000000f */
[----:B------:R-:W-:Y:S01]  /*16b0*/  FMUL R5, R10, R3 ;  /* 0x000000030a057220 */ /* 0x000fe20000400000 */
[----:B------:R-:W-:-:S02]  /*16c0*/  FFMA R10, R19, R7, R22 ;  /* 0x00000007130a7223 */ /* 0x000fc40000000016 */
[----:B------:R-:W-:Y:S01]  /*16d0*/  FFMA R0, R9, R2, R0 ;  /* 0x0000000209007223 */ /* 0x000fe20000000000 */
[----:B------:R-:W-:Y:S01]  /*16e0*/  MOV R9, 0xffffffff ;  /* 0xffffffff00097802 */ /* 0x000fe20000000f00 */
[----:B------:R-:W-:Y:S02]  /*16f0*/  FFMA R8, R19, R5, R24 ;  /* 0x0000000513087223 */ /* 0x000fe40000000018 */
[----:B------:R-:W-:-:S04]  /*1700*/  @P1 FADD R0, RZ, -R0 ;  /* 0x80000000ff001221 */ /* 0x000fc80000000000 */
[----:B------:R-:W-:-:S04]  /*1710*/  FMUL R3, R0, R3 ;  /* 0x0000000300037220 */ /* 0x000fc80000400000 */
[----:B------:R-:W-:-:S07]  /*1720*/  FFMA R7, R19, R3, R20 ;  /* 0x0000000313077223 */ /* 0x000fce0000000014 */
.L_x_28:
[----:B------:R-:W0:Y:S01]  /*1730*/  LDCU UR5, c[0x0][0x3c4] ;  /* 0x00007880ff0577ac */ /* 0x000e220008000800 */
[----:B------:R-:W-:Y:S01]  /*1740*/  IMAD.IADD R6, R18, 0x1, R9 ;  /* 0x0000000112067824 */ /* 0x000fe200078e0209 */
[----:B------:R-:W-:Y:S01]  /*1750*/  BSSY.RECONVERGENT B1, `(.L_x_19) ;  /* 0x0000046000017945 */ /* 0x000fe20003800200 */
[----:B------:R-:W-:-:S03]  /*1760*/  IMAD.MOV.U32 R5, RZ, RZ, -0x1 ;  /* 0xffffffffff057424 */ /* 0x000fc600078e00ff */
[----:B0-----:R-:W-:-:S04]  /*1770*/  ISETP.GE.AND P1, PT, R6, UR5, PT ;  /* 0x0000000506007c0c */ /* 0x001fc8000bf26270 */
[----:B------:R-:W-:-:S13]  /*1780*/  ISETP.LT.OR P1, PT, R6, RZ, P1 ;  /* 0x000000ff0600720c */ /* 0x000fda0000f21670 */
.L_x_27:
[----:B------:R-:W0:Y:S01]  /*1790*/  LDCU UR5, c[0x0][0x3c0] ;  /* 0x00007800ff0577ac */ /* 0x000e220008000800 */
[----:B------:R-:W-:Y:S01]  /*17a0*/  IADD3 R3, PT, PT, R12, R5, RZ ;  /* 0x000000050c037210 */ /* 0x000fe20007ffe0ff */
[----:B------:R-:W-:Y:S01]  /*17b0*/  BSSY.RECONVERGENT B2, `(.L_x_20) ;  /* 0x000003c000027945 */ /* 0x000fe20003800200 */
[----:B------:R-:W-:Y:S02]  /*17c0*/  IMAD.MOV.U32 R4, RZ, RZ, -0x1 ;  /* 0xffffffffff047424 */ /* 0x000fe400078e00ff */
[----:B0-----:R-:W-:Y:S01]  /*17d0*/  ISETP.GE.AND P2, PT, R3, UR5, PT ;  /* 0x0000000503007c0c */ /* 0x001fe2000bf46270 */
[----:B------:R-:W-:-:S03]  /*17e0*/  IMAD R2, R6, UR5, R3 ;  /* 0x0000000506027c24 */ /* 0x000fc6000f8e0203 */
[----:B------:R-:W-:-:S13]  /*17f0*/  ISETP.LT.OR P2, PT, R3, RZ, P2 ;  /* 0x000000ff0300720c */ /* 0x000fda0001741670 */
.L_x_26:
[----:B------:R-:W0:Y:S01]  /*1800*/  LDC R0, c[0x0][0x3bc] ;  /* 0x0000ef00ff007b82 */ /* 0x000e220000000800 */
[----:B------:R-:W-:Y:S01]  /*1810*/  IMAD.IADD R3, R13, 0x1, R4 ;  /* 0x000000010d037824 */ /* 0x000fe200078e0204 */
[----:B------:R-:W-:Y:S04]  /*1820*/  BSSY.RECONVERGENT B3, `(.L_x_21) ;  /* 0x0000031000037945 */ /* 0x000fe80003800200 */
[----:B0-----:R-:W-:-:S04]  /*1830*/  ISETP.GE.AND P0, PT, R3, R0, PT ;  /* 0x000000000300720c */ /* 0x001fc80003f06270 */
[----:B------:R-:W-:Y:S02]  /*1840*/  ISETP.LT.OR P3, PT, R3, RZ, P0 ;  /* 0x000000ff0300720c */ /* 0x000fe40000761670 */
[----:B------:R-:W-:Y:S02]  /*1850*/  PLOP3.LUT P0, PT, PT, PT, PT, 0x80, 0x8 ;  /* 0x000000000008781c */ /* 0x000fe40003f0f070 */
[----:B------:R-:W-:-:S13]  /*1860*/  PLOP3.LUT P3, PT, P1, P3, P2, 0xfe, 0x0 ;  /* 0x000000000000781c */ /* 0x000fda0000f67f26 */
[----:B------:R-:W-:Y:S05]  /*1870*/  @P3 BRA `(.L_x_22) ;  /* 0x0000000000ac3947 */ /* 0x000fea0003800000 */
[----:B------:R-:W0:Y:S01]  /*1880*/  LDC.64 R14, c[0x0][0x3c8] ;  /* 0x0000f200ff0e7b82 */ /* 0x000e220000000a00 */
[----:B------:R-:W-:-:S04]  /*1890*/  IMAD R3, R2, R0, R3 ;  /* 0x0000000002037224 */ /* 0x000fc800078e0203 */
[----:B0-----:R-:W-:-:S05]  /*18a0*/  IMAD.WIDE R14, R3, 0x4, R14 ;  /* 0x00000004030e7825 */ /* 0x001fca00078e020e */
[----:B------:R-:W2:Y:S04]  /*18b0*/  LDG.E.CONSTANT R0, desc[UR8][R14.64] ;  /* 0x000000080e007981 */ /* 0x000ea8000c1e9900 */
[----:B------:R-:W2:Y:S02]  /*18c0*/  LDG.E.CONSTANT R3, desc[UR8][R14.64+0x4] ;  /* 0x000004080e037981 */ /* 0x000ea4000c1e9900 */
[----:B--2---:R-:W-:-:S13]  /*18d0*/  ISETP.GE.AND P3, PT, R0, R3, PT ;  /* 0x000000030000720c */ /* 0x004fda0003f66270 */
[----:B------:R-:W-:Y:S05]  /*18e0*/  @P3 BRA `(.L_x_22) ;  /* 0x0000000000903947 */ /* 0x000fea0003800000 */
.L_x_25:
[----:B------:R-:W0:Y:S02]  /*18f0*/  LDC.64 R14, c[0x0][0x3d0] ;  /* 0x0000f400ff0e7b82 */ /* 0x000e240000000a00 */
[----:B0-----:R-:W-:-:S05]  /*1900*/  IMAD.WIDE R14, R0, 0x4, R14 ;  /* 0x00000004000e7825 */ /* 0x001fca00078e020e */
[----:B------:R-:W2:Y:S01]  /*1910*/  LDG.E.CONSTANT R27, desc[UR8][R14.64] ;  /* 0x000000080e1b7981 */ /* 0x000ea2000c1e9900 */
[----:B------:R-:W-:Y:S01]  /*1920*/  BSSY.RELIABLE B4, `(.L_x_23) ;  /* 0x000001c000047945 */ /* 0x000fe20003800100 */
[----:B--2---:R-:W-:-:S13]  /*1930*/  ISETP.NE.AND P0, PT, R27, R21, PT ;  /* 0x000000151b00720c */ /* 0x004fda0003f05270 */
[----:B------:R-:W-:Y:S05]  /*1940*/  @!P0 BRA `(.L_x_24) ;  /* 0x0000000000648947 */ /* 0x000fea0003800000 */
[----:B------:R-:W0:Y:S01]  /*1950*/  LDC.64 R14, c[0x0][0x380] ;  /* 0x0000e000ff0e7b82 */ /* 0x000e220000000a00 */
[----:B------:R-:W1:Y:S07]  /*1960*/  LDCU UR5, c[0x0][0x3a8] ;  /* 0x00007500ff0577ac */ /* 0x000e6e0008000800 */
[----:B------:R-:W2:Y:S08]  /*1970*/  LDC.64 R28, c[0x0][0x388] ;  /* 0x0000e200ff1c7b82 */ /* 0x000eb00000000a00 */
[----:B------:R-:W3:Y:S01]  /*1980*/  LDC.64 R16, c[0x0][0x390] ;  /* 0x0000e400ff107b82 */ /* 0x000ee20000000a00 */
[----:B0-----:R-:W-:-:S05]  /*1990*/  IMAD.WIDE R14, R27, 0x4, R14 ;  /* 0x000000041b0e7825 */ /* 0x001fca00078e020e */
[----:B------:R0:W4:Y:S01]  /*19a0*/  LDG.E.CONSTANT R23, desc[UR8][R14.64] ;  /* 0x000000080e177981 */ /* 0x000122000c1e9900 */
[----:B--2---:R-:W-:-:S05]  /*19b0*/  IMAD.WIDE R28, R27, 0x4, R28 ;  /* 0x000000041b1c7825 */ /* 0x004fca00078e021c */
[----:B------:R-:W2:Y:S01]  /*19c0*/  LDG.E.CONSTANT R25, desc[UR8][R28.64] ;  /* 0x000000081c197981 */ /* 0x000ea2000c1e9900 */
[----:B0-----:R-:W0:Y:S01]  /*19d0*/  LDC.64 R14, c[0x0][0x398] ;  /* 0x0000e600ff0e7b82 */ /* 0x001e220000000a00 */
[----:B---3--:R-:W-:-:S06]  /*19e0*/  IMAD.WIDE R16, R27, 0x4, R16 ;  /* 0x000000041b107825 */ /* 0x008fcc00078e0210 */
[----:B------:R-:W3:Y:S01]  /*19f0*/  LDG.E.CONSTANT R16, desc[UR8][R16.64] ;  /* 0x0000000810107981 */ /* 0x000ee2000c1e9900 */
[----:B0-----:R-:W-:-:S05]  /*1a00*/  IMAD.WIDE R14, R27, 0x4, R14 ;  /* 0x000000041b0e7825 */ /* 0x001fca00078e020e */
[----:B------:R-:W1:Y:S01]  /*1a10*/  LDG.E.CONSTANT R26, desc[UR8][R14.64] ;  /* 0x000000080e1a7981 */ /* 0x000e62000c1e9900 */
[----:B------:R-:W-:Y:S01]  /*1a20*/  PLOP3.LUT P0, PT, PT, PT, PT, 0x8, 0x80 ;  /* 0x000000000080781c */ /* 0x000fe20003f0e170 */
[----:B----4-:R-:W-:Y:S01]  /*1a30*/  FADD R23, R8, -R23 ;  /* 0x8000001708177221 */ /* 0x010fe20000000000 */
[----:B--2---:R-:W-:-:S04]  /*1a40*/  FADD R25, R10, -R25 ;  /* 0x800000190a197221 */ /* 0x004fc80000000000 */
[----:B------:R-:W-:-:S04]  /*1a50*/  FMUL R27, R25, R25 ;  /* 0x00000019191b7220 */ /* 0x000fc80000400000 */
[----:B------:R-:W-:Y:S01]  /*1a60*/  FFMA R28, R23, R23, R27 ;  /* 0x00000017171c7223 */ /* 0x000fe2000000001b */
[----:B---3--:R-:W-:-:S04]  /*1a70*/  FADD R25, R7, -R16 ;  /* 0x8000001007197221 */ /* 0x008fc80000000000 */
[----:B------:R-:W-:Y:S01]  /*1a80*/  FFMA R28, R25, R25, R28 ;  /* 0x00000019191c7223 */ /* 0x000fe2000000001c */
[----:B-1----:R-:W-:-:S04]  /*1a90*/  FADD R26, R26, UR5 ;  /* 0x000000051a1a7e21 */ /* 0x002fc80008000000 */
[----:B------:R-:W-:-:S05]  /*1aa0*/  FMUL R23, R26, R26 ;  /* 0x0000001a1a177220 */ /* 0x000fca0000400000 */
[----:B------:R-:W-:-:S13]  /*1ab0*/  FSETP.GEU.AND P3, PT, R28, R23, PT ;  /* 0x000000171c00720b */ /* 0x000fda0003f6e000 */
[----:B------:R-:W-:Y:S05]  /*1ac0*/  @!P3 BREAK.RELIABLE B4 ;  /* 0x000000000004b942 */ /* 0x000fea0003800100 */
[----:B------:R-:W-:Y:S05]  /*1ad0*/  @!P3 BRA `(.L_x_22) ;  /* 0x000000000014b947 */ /* 0x000fea0003800000 */
.L_x_24:
[----:B------:R-:W-:Y:S05]  /*1ae0*/  BSYNC.RELIABLE B4 ;  /* 0x0000000000047941 */ /* 0x000fea0003800100 */
.L_x_23:
[----:B------:R-:W-:-:S04]  /*1af0*/  IADD3 R0, PT, PT, R0, 0x1, RZ ;  /* 0x0000000100007810 */ /* 0x000fc80007ffe0ff */
[----:B------:R-:W-:-:S13]  /*1b00*/  ISETP.NE.AND P0, PT, R0, R3, PT ;  /* 0x000000030000720c */ /* 0x000fda0003f05270 */
[----:B------:R-:W-:Y:S05]  /*1b10*/  @P0 BRA `(.L_x_25) ;  /* 0xfffffffc00740947 */ /* 0x000fea000383ffff */
[----:B------:R-:W-:-:S13]  /*1b20*/  PLOP3.LUT P0, PT, PT, PT, PT, 0x80, 0x8 ;  /* 0x000000000008781c */ /* 0x000fda0003f0f070 */
.L_x_22:
[----:B------:R-:W-:Y:S05]  /*1b30*/  BSYNC.RECONVERGENT B3 ;  /* 0x0000000000037941 */ /* 0x000fea0003800200 */
.L_x_21:
[C---:B------:R-:W-:Y:S01]  /*1b40*/  ISETP.LT.AND P3, PT, R4.reuse, 0x1, PT ;  /* 0x000000010400780c */ /* 0x040fe20003f61270 */
[----:B------:R-:W-:-:S12]  /*1b50*/  VIADD R4, R4, 0x1 ;  /* 0x0000000104047836 */ /* 0x000fd80000000000 */
[----:B------:R-:W-:Y:S05]  /*1b60*/  @P0 BRA P3, `(.L_x_26) ;  /* 0xfffffffc00240947 */ /* 0x000fea000183ffff */
[----:B------:R-:W-:Y:S05]  /*1b70*/  BSYNC.RECONVERGENT B2 ;  /* 0x0000000000027941 */ /* 0x000fea0003800200 */
.L_x_20:
[C---:B------:R-:W-:Y:S01]  /*1b80*/  ISETP.LT.AND P2, PT, R5.reuse, 0x1, PT ;  /* 0x000000010500780c */ /* 0x040fe20003f41270 */
[----:B------:R-:W-:-:S12]  /*1b90*/  VIADD R5, R5, 0x1 ;  /* 0x0000000105057836 */ /* 0x000fd80000000000 */
[----:B------:R-:W-:Y:S05]  /*1ba0*/  @P0 BRA P2, `(.L_x_27) ;  /* 0xfffffff800f80947 */ /* 0x000fea000103ffff */
[----:B------:R-:W-:Y:S05]  /*1bb0*/  BSYNC.RECONVERGENT B1 ;  /* 0x0000000000017941 */ /* 0x000fea0003800200 */
.L_x_19:
[C---:B------:R-:W-:Y:S02]  /*1bc0*/  ISETP.LT.AND P1, PT, R9.reuse, 0x1, PT ;  /* 0x000000010900780c */ /* 0x040fe40003f21270 */
[----:B------:R-:W-:-:S11]  /*1bd0*/  IADD3 R9, PT, PT, R9, 0x1, RZ ;  /* 0x0000000109097810 */ /* 0x000fd60007ffe0ff */
[----:B------:R-:W-:Y:S05]  /*1be0*/  @P0 BRA P1, `(.L_x_28) ;  /* 0xfffffff800d00947 */ /* 0x000fea000083ffff */
[----:B------:R-:W-:Y:S05]  /*1bf0*/  BSYNC.RECONVERGENT B0 ;  /* 0x0000000000007941 */ /* 0x000fea0003800200 */
.L_x_18:
[----:B------:R-:W-:Y:S05]  /*1c00*/  WARPSYNC.ALL ;  /* 0x0000000000007948 */ /* 0x000fea0003800000 */
[----:B------:R-:W-:Y:S02]  /*1c10*/  VIADD R0, R11, 0x1 ;  /* 0x000000010b007836 */ /* 0x000fe40000000000 */
[----:B------:R-:W-:-:S05]  /*1c20*/  @!P0 IMAD.MOV R0, RZ, RZ, R11 ;  /* 0x000000ffff008224 */ /* 0x000fca00078e020b */
[----:B------:R-:W-:Y:S01]  /*1c30*/  MOV R11, R0 ;  /* 0x00000000000b7202 */ /* 0x000fe20000000f00 */
[----:B------:R-:W-:Y:S06]  /*1c40*/  BRA.U UP0, `(.L_x_29) ;  /* 0xffffffed009c7547 */ /* 0x000fec000b83ffff */
[----:B------:R-:W-:-:S07]  /*1c50*/  I2FP.F32.U32 R11, R11 ;  /* 0x0000000b000b7245 */ /* 0x000fce0000201000 */
.L_x_6:
[----:B------:R-:W0:Y:S01]  /*1c60*/  LDCU UR4, c[0x0][0x3a4] ;  /* 0x00007480ff0477ac */ /* 0x000e220008000800 */
[----:B------:R-:W-:Y:S01]  /*1c70*/  BSSY.RECONVERGENT B0, `(.L_x_30) ;  /* 0x000000d000007945 */ /* 0x000fe20003800200 */
[----:B0-----:R-:W-:-:S04]  /*1c80*/  I2FP.F32.S32 R3, UR4 ;  /* 0x0000000400037c45 */ /* 0x001fc80008201400 */
        /* <DEDUP_REMOVED lines=8> */
[----:B------:R-:W-:Y:S01]  /*1d10*/  IMAD.MOV.U32 R0, RZ, RZ, R11 ;  /* 0x000000ffff007224 */ /* 0x000fe200078e000b */
[----:B------:R-:W-:-:S07]  /*1d20*/  MOV R6, 0x1d40 ;  /* 0x00001d4000067802 */ /* 0x000fce0000000f00 */
[----:B------:R-:W-:Y:S05]  /*1d30*/  CALL.REL.NOINC `($__internal_1_$__cuda_sm3x_div_rn_noftz_f32_slowpath) ;  /* 0x0000000000a07944 */ /* 0x000fea0003c00000 */
.L_x_31:
[----:B------:R-:W-:Y:S05]  /*1d40*/  BSYNC.RECONVERGENT B0 ;  /* 0x0000000000007941 */ /* 0x000fea0003800200 */
.L_x_30:
[----:B------:R-:W0:Y:S01]  /*1d50*/  LDCU.64 UR4, c[0x0][0x3e0] ;  /* 0x00007c00ff0477ac */ /* 0x000e220008000a00 */
[----:B------:R-:W1:Y:S01]  /*1d60*/  LDC.64 R2, c[0x0][0x3d8] ;  /* 0x0000f600ff027b82 */ /* 0x000e620000000a00 */
[----:B------:R-:W-:-:S04]  /*1d70*/  FMUL R4, R19, 12.566370964050292969 ;  /* 0x41490fdb13047820 */ /* 0x000fc80000400000 */
[----:B------:R-:W-:-:S04]  /*1d80*/  FMUL R19, R19, R4 ;  /* 0x0000000413137220 */ /* 0x000fc80000400000 */
[----:B------:R-:W-:Y:S01]  /*1d90*/  FMUL R19, R19, R0 ;  /* 0x0000000013137220 */ /* 0x000fe20000400000 */
[----:B0-----:R-:W-:-:S04]  /*1da0*/  ISETP.NE.U32.AND P0, PT, RZ, UR4, PT ;  /* 0x00000004ff007c0c */ /* 0x001fc8000bf05070 */
[----:B------:R-:W-:Y:S01]  /*1db0*/  ISETP.NE.AND.EX P0, PT, RZ, UR5, PT, P0 ;  /* 0x00000005ff007c0c */ /* 0x000fe2000bf05300 */
[----:B-1----:R-:W-:-:S05]  /*1dc0*/  IMAD.WIDE R2, R21, 0x4, R2 ;  /* 0x0000000415027825 */ /* 0x002fca00078e0202 */
[----:B------:R0:W-:Y:S07]  /*1dd0*/  STG.E desc[UR8][R2.64], R19 ;  /* 0x0000001302007986 */ /* 0x0001ee000c101908 */
[----:B------:R-:W-:Y:S05]  /*1de0*/  @!P0 EXIT ;  /* 0x000000000000894d */ /* 0x000fea0003800000 */
[C---:B0-----:R-:W-:Y:S02]  /*1df0*/  IADD3 R2, P1, PT, R21.reuse, UR4, RZ ;  /* 0x0000000415027c10 */ /* 0x041fe4000ff3e0ff */
[----:B------:R-:W-:Y:S02]  /*1e00*/  FSETP.GT.AND P0, PT, R0, 0.10000000149011611938, PT ;  /* 0x3dcccccd0000780b */ /* 0x000fe40003f04000 */
[----:B------:R-:W-:Y:S02]  /*1e10*/  LEA.HI.X.SX32 R3, R21, UR5, 0x1, P1 ;  /* 0x0000000515037c11 */ /* 0x000fe400088f0eff */
[----:B------:R-:W-:-:S05]  /*1e20*/  SEL R5, RZ, 0x1, !P0 ;  /* 0x00000001ff057807 */ /* 0x000fca0004000000 */
[----:B------:R-:W-:Y:S01]  /*1e30*/  STG.E.U8 desc[UR8][R2.64], R5 ;  /* 0x0000000502007986 */ /* 0x000fe2000c101108 */
[----:B------:R-:W-:Y:S05]  /*1e40*/  EXIT ;  /* 0x000000000000794d */ /* 0x000fea0003800000 */
        .weak           $__internal_0_$__cuda_sm20_sqrt_rn_f32_slowpath
        .type           $__internal_0_$__cuda_sm20_sqrt_rn_f32_slowpath,@function
        .size           $__internal_0_$__cuda_sm20_sqrt_rn_f32_slowpath,($__internal_1_$__cuda_sm3x_div_rn_noftz_f32_slowpath - $__internal_0_$__cuda_sm20_sqrt_rn_f32_slowpath)
$__internal_0_$__cuda_sm20_sqrt_rn_f32_slowpath:
[----:B------:R-:W-:-:S13]  /*1e50*/  LOP3.LUT P0, RZ, R0, 0x7fffffff, RZ, 0xc0, !PT ;  /* 0x7fffffff00ff7812 */ /* 0x000fda000780c0ff */
[----:B------:R-:W-:Y:S01]  /*1e60*/  @!P0 MOV R2, R0 ;  /* 0x0000000000028202 */ /* 0x000fe20000000f00 */
[----:B------:R-:W-:Y:S06]  /*1e70*/  @!P0 BRA `(.L_x_32) ;  /* 0x0000000000408947 */ /* 0x000fec0003800000 */
[----:B------:R-:W-:-:S13]  /*1e80*/  FSETP.GEU.FTZ.AND P0, PT, R0, RZ, PT ;  /* 0x000000ff0000720b */ /* 0x000fda0003f1e000 */
[----:B------:R-:W-:Y:S01]  /*1e90*/  @!P0 IMAD.MOV.U32 R2, RZ, RZ, 0x7fffffff ;  /* 0x7fffffffff028424 */ /* 0x000fe200078e00ff */
[----:B------:R-:W-:Y:S06]  /*1ea0*/  @!P0 BRA `(.L_x_32) ;  /* 0x0000000000348947 */ /* 0x000fec0003800000 */
[----:B------:R-:W-:-:S13]  /*1eb0*/  FSETP.GTU.FTZ.AND P0, PT, |R0|, +INF , PT ;  /* 0x7f8000000000780b */ /* 0x000fda0003f1c200 */
[----:B------:R-:W-:Y:S01]  /*1ec0*/  @P0 FADD.FTZ R2, R0, 1 ;  /* 0x3f80000000020421 */ /* 0x000fe20000010000 */
[----:B------:R-:W-:Y:S06]  /*1ed0*/  @P0 BRA `(.L_x_32) ;  /* 0x0000000000280947 */ /* 0x000fec0003800000 */
[----:B------:R-:W-:-:S13]  /*1ee0*/  FSETP.NEU.FTZ.AND P0, PT, |R0|, +INF , PT ;  /* 0x7f8000000000780b */ /* 0x000fda0003f1d200 */
[----:B------:R-:W-:-:S04]  /*1ef0*/  @P0 FFMA R3, R0, 1.84467440737095516160e+19, RZ ;  /* 0x5f80000000030823 */ /* 0x000fc800000000ff */
[----:B------:R-:W0:Y:S02]  /*1f00*/  @P0 MUFU.RSQ R2, R3 ;  /* 0x0000000300020308 */ /* 0x000e240000001400 */
[----:B0-----:R-:W-:Y:S01]  /*1f10*/  @P0 FMUL.FTZ R4, R3, R2 ;  /* 0x0000000203040220 */ /* 0x001fe20000410000 */
[----:B------:R-:W-:Y:S01]  /*1f20*/  @P0 FMUL.FTZ R6, R2, 0.5 ;  /* 0x3f00000002060820 */ /* 0x000fe20000410000 */
[----:B------:R-:W-:Y:S02]  /*1f30*/  @!P0 MOV R2, R0 ;  /* 0x0000000000028202 */ /* 0x000fe40000000f00 */
[----:B------:R-:W-:-:S04]  /*1f40*/  @P0 FADD.FTZ R5, -R4, -RZ ;  /* 0x800000ff04050221 */ /* 0x000fc80000010100 */
[----:B------:R-:W-:-:S04]  /*1f50*/  @P0 FFMA R5, R4, R5, R3 ;  /* 0x0000000504050223 */ /* 0x000fc80000000003 */
[----:B------:R-:W-:-:S04]  /*1f60*/  @P0 FFMA R5, R5, R6, R4 ;  /* 0x0000000605050223 */ /* 0x000fc80000000004 */
[----:B------:R-:W-:-:S07]  /*1f70*/  @P0 FMUL.FTZ R2, R5, 2.3283064365386962891e-10 ;  /* 0x2f80000005020820 */ /* 0x000fce0000410000 */
.L_x_32:
[----:B------:R-:W-:Y:S01]  /*1f80*/  IMAD.MOV.U32 R0, RZ, RZ, R2 ;  /* 0x000000ffff007224 */ /* 0x000fe200078e0002 */
[----:B------:R-:W-:Y:S01]  /*1f90*/  MOV R2, R8 ;  /* 0x0000000800027202 */ /* 0x000fe20000000f00 */
[----:B------:R-:W-:-:S04]  /*1fa0*/  IMAD.MOV.U32 R3, RZ, RZ, 0x0 ;  /* 0x00000000ff037424 */ /* 0x000fc800078e00ff */
[----:B------:R-:W-:Y:S05]  /*1fb0*/  RET.REL.NODEC R2 `(surface_accessibility_kernel) ;  /* 0xffffffe002107950 */ /* 0x000fea0003c3ffff */
        .weak           $__internal_1_$__cuda_sm3x_div_rn_noftz_f32_slowpath
        .type           $__internal_1_$__cuda_sm3x_div_rn_noftz_f32_slowpath,@function
        .size           $__internal_1_$__cuda_sm3x_div_rn_noftz_f32_slowpath,(.L_x_82 - $__internal_1_$__cuda_sm3x_div_rn_noftz_f32_slowpath)
$__internal_1_$__cuda_sm3x_div_rn_noftz_f32_slowpath:
[----:B------:R-:W-:Y:S01]  /*1fc0*/  SHF.R.U32.HI R8, RZ, 0x17, R3 ;  /* 0x00000017ff087819 */ /* 0x000fe20000011603 */
[----:B------:R-:W-:Y:S01]  /*1fd0*/  BSSY.RECONVERGENT B1, `(.L_x_33) ;  /* 0x0000062000017945 */ /* 0x000fe20003800200 */
[----:B------:R-:W-:Y:S02]  /*1fe0*/  SHF.R.U32.HI R9, RZ, 0x17, R0 ;  /* 0x00000017ff097819 */ /* 0x000fe40000011600 */
[----:B------:R-:W-:Y:S02]  /*1ff0*/  LOP3.LUT R8, R8, 0xff, RZ, 0xc0, !PT ;  /* 0x000000ff08087812 */ /* 0x000fe400078ec0ff */
[----:B------:R-:W-:Y:S02]  /*2000*/  LOP3.LUT R17, R9, 0xff, RZ, 0xc0, !PT ;  /* 0x000000ff09117812 */ /* 0x000fe400078ec0ff */
[----:B------:R-:W-:-:S03]  /*2010*/  IADD3 R14, PT, PT, R8, -0x1, RZ ;  /* 0xffffffff080e7810 */ /* 0x000fc60007ffe0ff */
[----:B------:R-:W-:Y:S01]  /*2020*/  VIADD R10, R17, 0xffffffff ;  /* 0xffffffff110a7836 */ /* 0x000fe20000000000 */
[----:B------:R-:W-:-:S04]  /*2030*/  ISETP.GT.U32.AND P0, PT, R14, 0xfd, PT ;  /* 0x000000fd0e00780c */ /* 0x000fc80003f04070 */
[----:B------:R-:W-:-:S13]  /*2040*/  ISETP.GT.U32.OR P0, PT, R10, 0xfd, P0 ;  /* 0x000000fd0a00780c */ /* 0x000fda0000704470 */
[----:B------:R-:W-:Y:S01]  /*2050*/  @!P0 MOV R9, RZ ;  /* 0x000000ff00098202 */ /* 0x000fe20000000f00 */
[----:B------:R-:W-:Y:S06]  /*2060*/  @!P0 BRA `(.L_x_34) ;  /* 0x00000000005c8947 */ /* 0x000fec0003800000 */
[----:B------:R-:W-:Y:S02]  /*2070*/  FSETP.GTU.FTZ.AND P0, PT, |R0|, +INF , PT ;  /* 0x7f8000000000780b */ /* 0x000fe40003f1c200 */
[----:B------:R-:W-:-:S04]  /*2080*/  FSETP.GTU.FTZ.AND P1, PT, |R3|, +INF , PT ;  /* 0x7f8000000300780b */ /* 0x000fc80003f3c200 */
[----:B------:R-:W-:-:S13]  /*2090*/  PLOP3.LUT P0, PT, P0, P1, PT, 0xf8, 0x8f ;  /* 0x00000000008f781c */ /* 0x000fda0000703f70 */
[----:B------:R-:W-:Y:S05]  /*20a0*/  @P0 BRA `(.L_x_35) ;  /* 0x00000004004c0947 */ /* 0x000fea0003800000 */
[----:B------:R-:W-:-:S13]  /*20b0*/  LOP3.LUT P0, RZ, R3, 0x7fffffff, R0, 0xc8, !PT ;  /* 0x7fffffff03ff7812 */ /* 0x000fda000780c800 */
[----:B------:R-:W-:Y:S05]  /*20c0*/  @!P0 BRA `(.L_x_36) ;  /* 0x00000004003c8947 */ /* 0x000fea0003800000 */
[C---:B------:R-:W-:Y:S02]  /*20d0*/  FSETP.NEU.FTZ.AND P1, PT, |R0|.reuse, +INF , PT ;  /* 0x7f8000000000780b */ /* 0x040fe40003f3d200 */
[----:B------:R-:W-:Y:S02]  /*20e0*/  FSETP.NEU.FTZ.AND P2, PT, |R3|, +INF , PT ;  /* 0x7f8000000300780b */ /* 0x000fe40003f5d200 */
[----:B------:R-:W-:-:S11]  /*20f0*/  FSETP.NEU.FTZ.AND P0, PT, |R0|, +INF , PT ;  /* 0x7f8000000000780b */ /* 0x000fd60003f1d200 */
[----:B------:R-:W-:Y:S05]  /*2100*/  @!P2 BRA !P1, `(.L_x_36) ;  /* 0x00000004002ca947 */ /* 0x000fea0004800000 */
[----:B------:R-:W-:-:S04]  /*2110*/  LOP3.LUT P1, RZ, R0, 0x7fffffff, RZ, 0xc0, !PT ;  /* 0x7fffffff00ff7812 */ /* 0x000fc8000782c0ff */
[----:B------:R-:W-:-:S13]  /*2120*/  PLOP3.LUT P1, PT, P2, P1, PT, 0x2f, 0xf2 ;  /* 0x0000000000f2781c */ /* 0x000fda0001722577 */
[----:B------:R-:W-:Y:S05]  /*2130*/  @P1 BRA `(.L_x_37) ;  /* 0x0000000400181947 */ /* 0x000fea0003800000 */
[----:B------:R-:W-:-:S04]  /*2140*/  LOP3.LUT P1, RZ, R3, 0x7fffffff, RZ, 0xc0, !PT ;  /* 0x7fffffff03ff7812 */ /* 0x000fc8000782c0ff */
[----:B------:R-:W-:-:S13]  /*2150*/  PLOP3.LUT P0, PT, P0, P1, PT, 0x2f, 0xf2 ;  /* 0x0000000000f2781c */ /* 0x000fda0000702577 */
[----:B------:R-:W-:Y:S05]  /*2160*/  @P0 BRA `(.L_x_38) ;  /* 0x0000000400000947 */ /* 0x000fea0003800000 */
[----:B------:R-:W-:Y:S02]  /*2170*/  ISETP.GE.AND P0, PT, R10, RZ, PT ;  /* 0x000000ff0a00720c */ /* 0x000fe40003f06270 */
[----:B------:R-:W-:-:S11]  /*2180*/  ISETP.GE.AND P1, PT, R14, RZ, PT ;  /* 0x000000ff0e00720c */ /* 0x000fd60003f26270 */
[----:B------:R-:W-:Y:S01]  /*2190*/  @P0 IMAD.MOV.U32 R9, RZ, RZ, RZ ;  /* 0x000000ffff090224 */ /* 0x000fe200078e00ff */
[----:B------:R-:W-:Y:S01]  /*21a0*/  @!P0 MOV R9, 0xffffffc0 ;  /* 0xffffffc000098802 */ /* 0x000fe20000000f00 */
[----:B------:R-:W-:Y:S01]  /*21b0*/  @!P0 FFMA R0, R0, 1.84467440737095516160e+19, RZ ;  /* 0x5f80000000008823 */ /* 0x000fe200000000ff */
[----:B------:R-:W-:-:S03]  /*21c0*/  @!P1 FFMA R3, R3, 1.84467440737095516160e+19, RZ ;  /* 0x5f80000003039823 */ /* 0x000fc600000000ff */
[----:B------:R-:W-:-:S07]  /*21d0*/  @!P1 VIADD R9, R9, 0x40 ;  /* 0x0000004009099836 */ /* 0x000fce0000000000 */
.L_x_34:
[----:B------:R-:W-:Y:S01]  /*21e0*/  LEA R10, R8, 0xc0800000, 0x17 ;  /* 0xc0800000080a7811 */ /* 0x000fe200078eb8ff */
[----:B------:R-:W-:Y:S01]  /*21f0*/  VIADD R17, R17, 0xffffff81 ;  /* 0xffffff8111117836 */ /* 0x000fe20000000000 */
[----:B------:R-:W-:Y:S02]  /*2200*/  BSSY.RECONVERGENT B2, `(.L_x_39) ;  /* 0x0000035000027945 */ /* 0x000fe40003800200 */
[----:B------:R-:W-:Y:S01]  /*2210*/  IADD3 R14, PT, PT, -R10, R3, RZ ;  /* 0x000000030a0e7210 */ /* 0x000fe20007ffe1ff */
[----:B------:R-:W-:-:S03]  /*2220*/  IMAD R0, R17, -0x800000, R0 ;  /* 0xff80000011007824 */ /* 0x000fc600078e0200 */
[----:B------:R0:W1:Y:S01]  /*2230*/  MUFU.RCP R3, R14 ;  /* 0x0000000e00037308 */ /* 0x0000620000001000 */
[----:B------:R-:W-:Y:S01]  /*2240*/  FADD.FTZ R15, -R14, -RZ ;  /* 0x800000ff0e0f7221 */ /* 0x000fe20000010100 */
[----:B0-----:R-:W-:-:S04]  /*2250*/  IADD3 R14, PT, PT, R17, 0x7f, -R8 ;  /* 0x0000007f110e7810 */ /* 0x001fc80007ffe808 */
[----:B------:R-:W-:Y:S01]  /*2260*/  IADD3 R9, PT, PT, R14, R9, RZ ;  /* 0x000000090e097210 */ /* 0x000fe20007ffe0ff */
[----:B-1----:R-:W-:-:S04]  /*2270*/  FFMA R10, R3, R15, 1 ;  /* 0x3f800000030a7423 */ /* 0x002fc8000000000f */
[----:B------:R-:W-:-:S04]  /*2280*/  FFMA R3, R3, R10, R3 ;  /* 0x0000000a03037223 */ /* 0x000fc80000000003 */
[----:B------:R-:W-:-:S04]  /*2290*/  FFMA R10, R0, R3, RZ ;  /* 0x00000003000a7223 */ /* 0x000fc800000000ff */
[----:B------:R-:W-:-:S04]  /*22a0*/  FFMA R16, R15, R10, R0 ;  /* 0x0000000a0f107223 */ /* 0x000fc80000000000 */
[----:B------:R-:W-:-:S04]  /*22b0*/  FFMA R10, R3, R16, R10 ;  /* 0x00000010030a7223 */ /* 0x000fc8000000000a */
[----:B------:R-:W-:-:S04]  /*22c0*/  FFMA R15, R15, R10, R0 ;  /* 0x0000000a0f0f7223 */ /* 0x000fc80000000000 */
[----:B------:R-:W-:-:S05]  /*22d0*/  FFMA R0, R3, R15, R10 ;  /* 0x0000000f03007223 */ /* 0x000fca000000000a */
[----:B------:R-:W-:-:S04]  /*22e0*/  SHF.R.U32.HI R8, RZ, 0x17, R0 ;  /* 0x00000017ff087819 */ /* 0x000fc80000011600 */
[----:B------:R-:W-:-:S05]  /*22f0*/  LOP3.LUT R8, R8, 0xff, RZ, 0xc0, !PT ;  /* 0x000000ff08087812 */ /* 0x000fca00078ec0ff */
[----:B------:R-:W-:-:S05]  /*2300*/  IMAD.IADD R14, R8, 0x1, R9 ;  /* 0x00000001080e7824 */ /* 0x000fca00078e0209 */
[----:B------:R-:W-:-:S04]  /*2310*/  IADD3 R8, PT, PT, R14, -0x1, RZ ;  /* 0xffffffff0e087810 */ /* 0x000fc80007ffe0ff */
[----:B------:R-:W-:-:S13]  /*2320*/  ISETP.GE.U32.AND P0, PT, R8, 0xfe, PT ;  /* 0x000000fe0800780c */ /* 0x000fda0003f06070 */
[----:B------:R-:W-:Y:S05]  /*2330*/  @!P0 BRA `(.L_x_40) ;  /* 0x0000000000808947 */ /* 0x000fea0003800000 */
[----:B------:R-:W-:-:S13]  /*2340*/  ISETP.GT.AND P0, PT, R14, 0xfe, PT ;  /* 0x000000fe0e00780c */ /* 0x000fda0003f04270 */
[----:B------:R-:W-:Y:S05]  /*2350*/  @P0 BRA `(.L_x_41) ;  /* 0x00000000006c0947 */ /* 0x000fea0003800000 */
[----:B------:R-:W-:-:S13]  /*2360*/  ISETP.GE.AND P0, PT, R14, 0x1, PT ;  /* 0x000000010e00780c */ /* 0x000fda0003f06270 */
[----:B------:R-:W-:Y:S05]  /*2370*/  @P0 BRA `(.L_x_42) ;  /* 0x0000000000740947 */ /* 0x000fea0003800000 */
[----:B------:R-:W-:Y:S02]  /*2380*/  ISETP.GE.AND P0, PT, R14, -0x18, PT ;  /* 0xffffffe80e00780c */ /* 0x000fe40003f06270 */
[----:B------:R-:W-:-:S11]  /*2390*/  LOP3.LUT R0, R0, 0x80000000, RZ, 0xc0, !PT ;  /* 0x8000000000007812 */ /* 0x000fd600078ec0ff */
[----:B------:R-:W-:Y:S05]  /*23a0*/  @!P0 BRA `(.L_x_42) ;  /* 0x0000000000688947 */ /* 0x000fea0003800000 */
[CCC-:B------:R-:W-:Y:S01]  /*23b0*/  FFMA.RZ R8, R3.reuse, R15.reuse, R10.reuse ;  /* 0x0000000f03087223 */ /* 0x1c0fe2000000c00a */
[C---:B------:R-:W-:Y:S02]  /*23c0*/  ISETP.NE.AND P2, PT, R14.reuse, RZ, PT ;  /* 0x000000ff0e00720c */ /* 0x040fe40003f45270 */
[----:B------:R-:W-:Y:S02]  /*23d0*/  ISETP.NE.AND P1, PT, R14, RZ, PT ;  /* 0x000000ff0e00720c */ /* 0x000fe40003f25270 */
[----:B------:R-:W-:Y:S01]  /*23e0*/  LOP3.LUT R9, R8, 0x7fffff, RZ, 0xc0, !PT ;  /* 0x007fffff08097812 */ /* 0x000fe200078ec0ff */
[CCC-:B------:R-:W-:Y:S01]  /*23f0*/  FFMA.RP R8, R3.reuse, R15.reuse, R10.reuse ;  /* 0x0000000f03087223 */ /* 0x1c0fe2000000800a */
[----:B------:R-:W-:Y:S01]  /*2400*/  FFMA.RM R3, R3, R15, R10 ;  /* 0x0000000f03037223 */ /* 0x000fe2000000400a */
[C---:B------:R-:W-:Y:S01]  /*2410*/  VIADD R10, R14.reuse, 0x20 ;  /* 0x000000200e0a7836 */ /* 0x040fe20000000000 */
[----:B------:R-:W-:Y:S02]  /*2420*/  LOP3.LUT R9, R9, 0x800000, RZ, 0xfc, !PT ;  /* 0x0080000009097812 */ /* 0x000fe400078efcff */
[----:B------:R-:W-:-:S02]  /*2430*/  IADD3 R14, PT, PT, -R14, RZ, RZ ;  /* 0x000000ff0e0e7210 */ /* 0x000fc40007ffe1ff */
[----:B------:R-:W-:Y:S02]  /*2440*/  SHF.L.U32 R10, R9, R10, RZ ;  /* 0x0000000a090a7219 */ /* 0x000fe400000006ff */
[----:B------:R-:W-:Y:S02]  /*2450*/  FSETP.NEU.FTZ.AND P0, PT, R8, R3, PT ;  /* 0x000000030800720b */ /* 0x000fe40003f1d000 */
[----:B------:R-:W-:Y:S02]  /*2460*/  SEL R8, R14, RZ, P2 ;  /* 0x000000ff0e087207 */ /* 0x000fe40001000000 */
[----:B------:R-:W-:Y:S02]  /*2470*/  ISETP.NE.AND P1, PT, R10, RZ, P1 ;  /* 0x000000ff0a00720c */ /* 0x000fe40000f25270 */
[----:B------:R-:W-:Y:S02]  /*2480*/  SHF.R.U32.HI R8, RZ, R8, R9 ;  /* 0x00000008ff087219 */ /* 0x000fe40000011609 */
[----:B------:R-:W-:-:S02]  /*2490*/  PLOP3.LUT P0, PT, P0, P1, PT, 0xf8, 0x8f ;  /* 0x00000000008f781c */ /* 0x000fc40000703f70 */
[----:B------:R-:W-:Y:S02]  /*24a0*/  SHF.R.U32.HI R10, RZ, 0x1, R8 ;  /* 0x00000001ff0a7819 */ /* 0x000fe40000011608 */
[----:B------:R-:W-:-:S04]  /*24b0*/  SEL R3, RZ, 0x1, !P0 ;  /* 0x00000001ff037807 */ /* 0x000fc80004000000 */
[----:B------:R-:W-:-:S04]  /*24c0*/  LOP3.LUT R3, R3, 0x1, R10, 0xf8, !PT ;  /* 0x0000000103037812 */ /* 0x000fc800078ef80a */
[----:B------:R-:W-:-:S05]  /*24d0*/  LOP3.LUT R3, R3, R8, RZ, 0xc0, !PT ;  /* 0x0000000803037212 */ /* 0x000fca00078ec0ff */
[----:B------:R-:W-:-:S05]  /*24e0*/  IMAD.IADD R3, R10, 0x1, R3 ;  /* 0x000000010a037824 */ /* 0x000fca00078e0203 */
[----:B------:R-:W-:Y:S01]  /*24f0*/  LOP3.LUT R0, R3, R0, RZ, 0xfc, !PT ;  /* 0x0000000003007212 */ /* 0x000fe200078efcff */
[----:B------:R-:W-:Y:S06]  /*2500*/  BRA `(.L_x_42) ;  /* 0x0000000000107947 */ /* 0x000fec0003800000 */
.L_x_41:
[----:B------:R-:W-:-:S04]  /*2510*/  LOP3.LUT R0, R0, 0x80000000, RZ, 0xc0, !PT ;  /* 0x8000000000007812 */ /* 0x000fc800078ec0ff */
[----:B------:R-:W-:Y:S01]  /*2520*/  LOP3.LUT R0, R0, 0x7f800000, RZ, 0xfc, !PT ;  /* 0x7f80000000007812 */ /* 0x000fe200078efcff */
[----:B------:R-:W-:Y:S06]  /*2530*/  BRA `(.L_x_42) ;  /* 0x0000000000047947 */ /* 0x000fec0003800000 */
.L_x_40:
[----:B------:R-:W-:-:S07]  /*2540*/  LEA R0, R9, R0, 0x17 ;  /* 0x0000000009007211 */ /* 0x000fce00078eb8ff */
.L_x_42:
[----:B------:R-:W-:Y:S05]  /*2550*/  BSYNC.RECONVERGENT B2 ;  /* 0x0000000000027941 */ /* 0x000fea0003800200 */
.L_x_39:
[----:B------:R-:W-:Y:S05]  /*2560*/  BRA `(.L_x_43) ;  /* 0x0000000000207947 */ /* 0x000fea0003800000 */
.L_x_38:
[----:B------:R-:W-:-:S04]  /*2570*/  LOP3.LUT R0, R3, 0x80000000, R0, 0x48, !PT ;  /* 0x8000000003007812 */ /* 0x000fc800078e4800 */
[----:B------:R-:W-:Y:S01]  /*2580*/  LOP3.LUT R0, R0, 0x7f800000, RZ, 0xfc, !PT ;  /* 0x7f80000000007812 */ /* 0x000fe200078efcff */
[----:B------:R-:W-:Y:S06]  /*2590*/  BRA `(.L_x_43) ;  /* 0x0000000000147947 */ /* 0x000fec0003800000 */
.L_x_37:
[----:B------:R-:W-:Y:S01]  /*25a0*/  LOP3.LUT R0, R3, 0x80000000, R0, 0x48, !PT ;  /* 0x8000000003007812 */ /* 0x000fe200078e4800 */
[----:B------:R-:W-:Y:S06]  /*25b0*/  BRA `(.L_x_43) ;  /* 0x00000000000c7947 */ /* 0x000fec0003800000 */
.L_x_36:
[----:B------:R-:W0:Y:S01]  /*25c0*/  MUFU.RSQ R0, -QNAN ;  /* 0xffc0000000007908 */ /* 0x000e220000001400 */
[----:B------:R-:W-:Y:S05]  /*25d0*/  BRA `(.L_x_43) ;  /* 0x0000000000047947 */ /* 0x000fea0003800000 */
.L_x_35:
[----:B------:R-:W-:-:S07]  /*25e0*/  FADD.FTZ R0, R0, R3 ;  /* 0x0000000300007221 */ /* 0x000fce0000010000 */
.L_x_43:
[----:B------:R-:W-:Y:S05]  /*25f0*/  BSYNC.RECONVERGENT B1 ;  /* 0x0000000000017941 */ /* 0x000fea0003800200 */
.L_x_33:
[----:B------:R-:W-:Y:S02]  /*2600*/  HFMA2 R9, -RZ, RZ, 0, 0 ;  /* 0x00000000ff097431 */ /* 0x000fe400000001ff */
[----:B------:R-:W-:-:S04]  /*2610*/  IMAD.MOV.U32 R8, RZ, RZ, R6 ;  /* 0x000000ffff087224 */ /* 0x000fc800078e0006 */
[----:B0-----:R-:W-:Y:S05]  /*2620*/  RET.REL.NODEC R8 `(surface_accessibility_kernel) ;  /* 0xffffffd808747950 */ /* 0x001fea0003c3ffff */
.L_x_44:
[----:B------:R-:W-:-:S00]  /*2630*/  BRA `(.L_x_44) ;  /* 0xfffffffc00fc7947 */ /* 0x000fc0000383ffff */
[----:B------:R-:W-:-:S00]  /*2640*/  NOP ;  /* 0x0000000000007918 */ /* 0x000fc00000000000 */
        /* <DEDUP_REMOVED lines=11> */
.L_x_82:


//--------------------- .text.fill_grid_cells     --------------------------
	.section	.text.fill_grid_cells,"ax",@progbits
	.align	128
        .global         fill_grid_cells
        .type           fill_grid_cells,@function
        .size           fill_grid_cells,(.L_x_83 - fill_grid_cells)
        .other          fill_grid_cells,@"STO_CUDA_ENTRY STV_DEFAULT"
fill_grid_cells:
.text.fill_grid_cells:
[----:B------:R-:W-:Y:S01]  /*0000*/  LDC R1, c[0x0][0x37c] ;  /* 0x0000df00ff017b82 */ /* 0x000fe20000000800 */
[----:B------:R-:W0:Y:S07]  /*0010*/  S2R R0, SR_TID.X ;  /* 0x0000000000007919 */ /* 0x000e2e0000002100 */
[----:B------:R-:W0:Y:S01]  /*0020*/  S2UR UR4, SR_CTAID.X ;  /* 0x00000000000479c3 */ /* 0x000e220000002500 */
[----:B------:R-:W1:Y:S07]  /*0030*/  LDCU UR5, c[0x0][0x398] ;  /* 0x00007300ff0577ac */ /* 0x000e6e0008000800 */
[----:B------:R-:W0:Y:S02]  /*0040*/  LDC R3, c[0x0][0x360] ;  /* 0x0000d800ff037b82 */ /* 0x000e240000000800 */
[----:B0-----:R-:W-:-:S05]  /*0050*/  IMAD R3, R3, UR4, R0 ;  /* 0x0000000403037c24 */ /* 0x001fca000f8e0200 */
[----:B-1----:R-:W-:-:S13]  /*0060*/  ISETP.GE.AND P0, PT, R3, UR5, PT ;  /* 0x0000000503007c0c */ /* 0x002fda000bf06270 */
[----:B------:R-:W-:Y:S05]  /*0070*/  @P0 EXIT ;  /* 0x000000000000094d */ /* 0x000fea0003800000 */
[----:B------:R-:W0:Y:S01]  /*0080*/  LDC.64 R6, c[0x0][0x380] ;  /* 0x0000e000ff067b82 */ /* 0x000e220000000a00 */
[----:B------:R-:W1:Y:S01]  /*0090*/  LDCU.64 UR4, c[0x0][0x358] ;  /* 0x00006b00ff0477ac */ /* 0x000e620008000a00 */
[----:B------:R-:W2:Y:S06]  /*00a0*/  LDCU UR6, c[0x0][0x39c] ;  /* 0x00007380ff0677ac */ /* 0x000eac0008000800 */
[----:B------:R-:W3:Y:S08]  /*00b0*/  LDC.64 R8, c[0x0][0x388] ;  /* 0x0000e200ff087b82 */ /* 0x000ef00000000a00 */
[----:B------:R-:W4:Y:S01]  /*00c0*/  LDC.64 R10, c[0x0][0x390] ;  /* 0x0000e400ff0a7b82 */ /* 0x000f220000000a00 */
[----:B0-----:R-:W-:-:S07]  /*00d0*/  IMAD.WIDE R6, R3, 0x4, R6 ;  /* 0x0000000403067825 */ /* 0x001fce00078e0206 */
[----:B------:R-:W0:Y:S01]  /*00e0*/  LDC R15, c[0x0][0x3a8] ;  /* 0x0000ea00ff0f7b82 */ /* 0x000e220000000800 */
[----:B-1----:R-:W2:Y:S01]  /*00f0*/  LDG.E.CONSTANT R2, desc[UR4][R6.64] ;  /* 0x0000000406027981 */ /* 0x002ea2000c1e9900 */
[----:B---3--:R-:W-:-:S05]  /*0100*/  IMAD.WIDE R8, R3, 0x4, R8 ;  /* 0x0000000403087825 */ /* 0x008fca00078e0208 */
[----:B------:R1:W5:Y:S01]  /*0110*/  LDG.E.CONSTANT R4, desc[UR4][R8.64] ;  /* 0x0000000408047981 */ /* 0x000362000c1e9900 */
[----:B----4-:R-:W-:-:S05]  /*0120*/  IMAD.WIDE R10, R3, 0x4, R10 ;  /* 0x00000004030a7825 */ /* 0x010fca00078e020a */
[----:B------:R1:W5:Y:S01]  /*0130*/  LDG.E.CONSTANT R5, desc[UR4][R10.64] ;  /* 0x000000040a057981 */ /* 0x000362000c1e9900 */
[----:B0-----:R-:W0:Y:S01]  /*0140*/  MUFU.RCP R12, R15 ;  /* 0x0000000f000c7308 */ /* 0x001e220000001000 */
[----:B------:R-:W3:Y:S01]  /*0150*/  LDC R0, c[0x0][0x3a8] ;  /* 0x0000ea00ff007b82 */ /* 0x000ee20000000800 */
[----:B------:R-:W-:Y:S01]  /*0160*/  BSSY.RECONVERGENT B0, `(.L_x_45) ;  /* 0x000000c000007945 */ /* 0x000fe20003800200 */
[----:B0-----:R-:W-:-:S04]  /*0170*/  FFMA R13, R12, -R15, 1 ;  /* 0x3f8000000c0d7423 */ /* 0x001fc8000000080f */
[----:B------:R-:W-:Y:S01]  /*0180*/  FFMA R13, R12, R13, R12 ;  /* 0x0000000d0c0d7223 */ /* 0x000fe2000000000c */
[----:B--2---:R-:W-:-:S04]  /*0190*/  FADD R2, R2, -UR6 ;  /* 0x8000000602027e21 */ /* 0x004fc80008000000 */
[----:B------:R-:W0:Y:S01]  /*01a0*/  FCHK P0, R2, R15 ;  /* 0x0000000f02007302 */ /* 0x000e220000000000 */
[----:B------:R-:W-:-:S04]  /*01b0*/  FFMA R6, R2, R13, RZ ;  /* 0x0000000d02067223 */ /* 0x000fc800000000ff */
[----:B------:R-:W-:-:S04]  /*01c0*/  FFMA R7, R6, -R15, R2 ;  /* 0x8000000f06077223 */ /* 0x000fc80000000002 */
[----:B------:R-:W-:Y:S01]  /*01d0*/  FFMA R6, R13, R7, R6 ;  /* 0x000000070d067223 */ /* 0x000fe20000000006 */
[----:B01-3--:R-:W-:Y:S06]  /*01e0*/  @!P0 BRA `(.L_x_46) ;  /* 0x00000000000c8947 */ /* 0x00bfec0003800000 */
[----:B------:R-:W-:-:S07]  /*01f0*/  MOV R6, 0x210 ;  /* 0x0000021000067802 */ /* 0x000fce0000000f00 */
[----:B-----5:R-:W-:Y:S05]  /*0200*/  CALL.REL.NOINC `($__internal_2_$__cuda_sm3x_div_rn_noftz_f32_slowpath) ;  /* 0x0000000000f47944 */ /* 0x020fea0003c00000 */
[----:B------:R-:W-:-:S07]  /*0210*/  IMAD.MOV.U32 R6, RZ, RZ, R2 ;  /* 0x000000ffff067224 */ /* 0x000fce00078e0002 */
.L_x_46:
[----:B------:R-:W-:Y:S05]  /*0220*/  BSYNC.RECONVERGENT B0 ;  /* 0x0000000000007941 */ /* 0x000fea0003800200 */
.L_x_45:
[----:B------:R-:W0:Y:S01]  /*0230*/  LDC.64 R10, c[0x0][0x3a8] ;  /* 0x0000ea00ff0a7b82 */ /* 0x000e220000000a00 */
[----:B------:R-:W1:Y:S01]  /*0240*/  LDCU UR6, c[0x0][0x3a0] ;  /* 0x00007400ff0677ac */ /* 0x000e620008000800 */
[----:B------:R-:W2:Y:S01]  /*0250*/  F2I.FLOOR.NTZ R6, R6 ;  /* 0x0000000600067305 */ /* 0x000ea20000207100 */
[----:B------:R-:W-:Y:S01]  /*0260*/  BSSY.RECONVERGENT B0, `(.L_x_47) ;  /* 0x0000010000007945 */ /* 0x000fe20003800200 */
[----:B-1---5:R-:W-:Y:S01]  /*0270*/  FADD R7, R4, -UR6 ;  /* 0x8000000604077e21 */ /* 0x022fe20008000000 */
[----:B--2---:R-:W-:-:S05]  /*0280*/  VIMNMX R4, PT, PT, RZ, R6, !PT ;  /* 0x00000006ff047248 */ /* 0x004fca0007fe0100 */
        /* <DEDUP_REMOVED lines=9> */
[----:B------:R-:W-:Y:S01]  /*0320*/  IMAD.MOV.U32 R2, RZ, RZ, R7 ;  /* 0x000000ffff027224 */ /* 0x000fe200078e0007 */
[----:B------:R-:W-:-:S07]  /*0330*/  MOV R6, 0x350 ;  /* 0x0000035000067802 */ /* 0x000fce0000000f00 */
[----:B------:R-:W-:Y:S05]  /*0340*/  CALL.REL.NOINC `($__internal_2_$__cuda_sm3x_div_rn_noftz_f32_slowpath) ;  /* 0x0000000000a47944 */ /* 0x000fea0003c00000 */
[----:B------:R-:W-:-:S07]  /*0350*/  IMAD.MOV.U32 R8, RZ, RZ, R2 ;  /* 0x000000ffff087224 */ /* 0x000fce00078e0002 */
.L_x_48:
[----:B------:R-:W-:Y:S05]  /*0360*/  BSYNC.RECONVERGENT B0 ;  /* 0x0000000000007941 */ /* 0x000fea0003800200 */
.L_x_47:
[----:B------:R-:W0:Y:S01]  /*0370*/  LDC R12, c[0x0][0x3a8] ;  /* 0x0000ea00ff0c7b82 */ /* 0x000e220000000800 */
[----:B------:R-:W1:Y:S01]  /*0380*/  LDCU UR6, c[0x0][0x3a4] ;  /* 0x00007480ff0677ac */ /* 0x000e620008000800 */
[----:B------:R-:W2:Y:S01]  /*0390*/  F2I.FLOOR.NTZ R8, R8 ;  /* 0x0000000800087305 */ /* 0x000ea20000207100 */
[----:B------:R-:W-:Y:S05]  /*03a0*/  BSSY.RECONVERGENT B0, `(.L_x_49) ;  /* 0x0000010000007945 */ /* 0x000fea0003800200 */
[----:B------:R-:W3:Y:S01]  /*03b0*/  LDC R10, c[0x0][0x3b0] ;  /* 0x0000ec00ff0a7b82 */ /* 0x000ee20000000800 */
[----:B-1----:R-:W-:Y:S01]  /*03c0*/  FADD R7, R5, -UR6 ;  /* 0x8000000605077e21 */ /* 0x002fe20008000000 */
[----:B--2---:R-:W-:Y:S01]  /*03d0*/  VIMNMX R5, PT, PT, RZ, R8, !PT ;  /* 0x00000008ff057248 */ /* 0x004fe20007fe0100 */
[----:B0-----:R-:W0:Y:S08]  /*03e0*/  MUFU.RCP R9, R12 ;  /* 0x0000000c00097308 */ /* 0x001e300000001000 */
[----:B------:R-:W1:Y:S01]  /*03f0*/  FCHK P0, R7, R12 ;  /* 0x0000000c07007302 */ /* 0x000e620000000000 */
[----:B---3--:R-:W-:Y:S01]  /*0400*/  VIADDMNMX R5, R10, 0xffffffff, R5, PT ;  /* 0xffffffff0a057846 */ /* 0x008fe20003800105 */
        /* <DEDUP_REMOVED lines=9> */
.L_x_50:
[----:B------:R-:W-:Y:S05]  /*04a0*/  BSYNC.RECONVERGENT B0 ;  /* 0x0000000000007941 */ /* 0x000fea0003800200 */
.L_x_49:
[----:B------:R-:W0:Y:S01]  /*04b0*/  LDC.64 R10, c[0x0][0x3b0] ;  /* 0x0000ec00ff0a7b82 */ /* 0x000e220000000a00 */
[----:B------:R-:W1:Y:S01]  /*04c0*/  F2I.FLOOR.NTZ R2, R2 ;  /* 0x0000000200027305 */ /* 0x000e620000207100 */
[----:B------:R-:W2:Y:S01]  /*04d0*/  LDCU UR6, c[0x0][0x3ac] ;  /* 0x00007580ff0677ac */ /* 0x000ea20008000800 */
[----:B------:R-:W-:-:S05]  /*04e0*/  HFMA2 R13, -RZ, RZ, 0, 5.9604644775390625e-08 ;  /* 0x00000001ff0d7431 */ /* 0x000fca00000001ff */
[----:B------:R-:W3:Y:S08]  /*04f0*/  LDC.64 R6, c[0x0][0x3c8] ;  /* 0x0000f200ff067b82 */ /* 0x000ef00000000a00 */
[----:B------:R-:W4:Y:S01]  /*0500*/  LDC.64 R8, c[0x0][0x3b8] ;  /* 0x0000ee00ff087b82 */ /* 0x000f220000000a00 */
[----:B-1----:R-:W-:-:S04]  /*0510*/  VIMNMX R0, PT, PT, RZ, R2, !PT ;  /* 0x00000002ff007248 */ /* 0x002fc80007fe0100 */
[----:B0-----:R-:W-:-:S05]  /*0520*/  VIADDMNMX R0, R11, 0xffffffff, R0, PT ;  /* 0xffffffff0b007846 */ /* 0x001fca0003800100 */
[----:B------:R-:W-:-:S04]  /*0530*/  IMAD R5, R0, R10, R5 ;  /* 0x0000000a00057224 */ /* 0x000fc800078e0205 */
[----:B--2---:R-:W-:-:S04]  /*0540*/  IMAD R11, R5, UR6, R4 ;  /* 0x00000006050b7c24 */ /* 0x004fc8000f8e0204 */
[----:B---3--:R-:W-:-:S04]  /*0550*/  IMAD.WIDE R4, R11, 0x4, R6 ;  /* 0x000000040b047825 */ /* 0x008fc800078e0206 */
[----:B----4-:R-:W-:Y:S02]  /*0560*/  IMAD.WIDE R6, R11, 0x4, R8 ;  /* 0x000000040b067825 */ /* 0x010fe400078e0208 */
[----:B------:R-:W2:Y:S01]  /*0570*/  ATOMG.E.ADD.STRONG.GPU PT, R4, desc[UR4][R4.64], R13 ;  /* 0x8000000d040479a8 */ /* 0x000ea200081ef104 */
[----:B------:R-:W0:Y:S03]  /*0580*/  LDC.64 R8, c[0x0][0x3c0] ;  /* 0x0000f000ff087b82 */ /* 0x000e260000000a00 */
[----:B------:R-:W2:Y:S02]  /*0590*/  LDG.E.CONSTANT R7, desc[UR4][R6.64] ;  /* 0x0000000406077981 */ /* 0x000ea4000c1e9900 */
[----:B--2---:R-:W-:-:S04]  /*05a0*/  IMAD.IADD R11, R4, 0x1, R7 ;  /* 0x00000001040b7824 */ /* 0x004fc800078e0207 */
[----:B0-----:R-:W-:-:S05]  /*05b0*/  IMAD.WIDE R8, R11, 0x4, R8 ;  /* 0x000000040b087825 */ /* 0x001fca00078e0208 */
[----:B------:R-:W-:Y:S01]  /*05c0*/  STG.E desc[UR4][R8.64], R3 ;  /* 0x0000000308007986 */ /* 0x000fe2000c101904 */
[----:B------:R-:W-:Y:S05]  /*05d0*/  EXIT ;  /* 0x000000000000794d */ /* 0x000fea0003800000 */
        .weak           $__internal_2_$__cuda_sm3x_div_rn_noftz_f32_slowpath
        .type           $__internal_2_$__cuda_sm3x_div_rn_noftz_f32_slowpath,@function
        .size           $__internal_2_$__cuda_sm3x_div_rn_noftz_f32_slowpath,(.L_x_83 - $__internal_2_$__cuda_sm3x_div_rn_noftz_f32_slowpath)
$__internal_2_$__cuda_sm3x_div_rn_noftz_f32_slowpath:
[----:B------:R-:W-:Y:S01]  /*05e0*/  SHF.R.U32.HI R8, RZ, 0x17, R0 ;  /* 0x00000017ff087819 */ /* 0x000fe20000011600 */
[----:B------:R-:W-:Y:S01]  /*05f0*/  BSSY.RECONVERGENT B1, `(.L_x_51) ;  /* 0x0000063000017945 */ /* 0x000fe20003800200 */
[----:B------:R-:W-:Y:S02]  /*0600*/  SHF.R.U32.HI R7, RZ, 0x17, R2 ;  /* 0x00000017ff077819 */ /* 0x000fe40000011602 */
[----:B------:R-:W-:Y:S02]  /*0610*/  LOP3.LUT R8, R8, 0xff, RZ, 0xc0, !PT ;  /* 0x000000ff08087812 */ /* 0x000fe400078ec0ff */
[----:B------:R-:W-:Y:S02]  /*0620*/  LOP3.LUT R12, R7, 0xff, RZ, 0xc0, !PT ;  /* 0x000000ff070c7812 */ /* 0x000fe400078ec0ff */
[----:B------:R-:W-:Y:S01]  /*0630*/  MOV R9, R0 ;  /* 0x0000000000097202 */ /* 0x000fe20000000f00 */
[----:B------:R-:W-:Y:S02]  /*0640*/  VIADD R10, R8, 0xffffffff ;  /* 0xffffffff080a7836 */ /* 0x000fe40000000000 */
[----:B------:R-:W-:-:S03]  /*0650*/  VIADD R11, R12, 0xffffffff ;  /* 0xffffffff0c0b7836 */ /* 0x000fc60000000000 */
[----:B------:R-:W-:-:S04]  /*0660*/  ISETP.GT.U32.AND P0, PT, R10, 0xfd, PT ;  /* 0x000000fd0a00780c */ /* 0x000fc80003f04070 */
[----:B------:R-:W-:-:S13]  /*0670*/  ISETP.GT.U32.OR P0, PT, R11, 0xfd, P0 ;  /* 0x000000fd0b00780c */ /* 0x000fda0000704470 */
[----:B------:R-:W-:Y:S01]  /*0680*/  @!P0 IMAD.MOV.U32 R7, RZ, RZ, RZ ;  /* 0x000000ffff078224 */ /* 0x000fe200078e00ff */
[----:B------:R-:W-:Y:S06]  /*0690*/  @!P0 BRA `(.L_x_52) ;  /* 0x00000000005c8947 */ /* 0x000fec0003800000 */
[----:B------:R-:W-:Y:S02]  /*06a0*/  FSETP.GTU.FTZ.AND P0, PT, |R2|, +INF , PT ;  /* 0x7f8000000200780b */ /* 0x000fe40003f1c200 */
[----:B------:R-:W-:-:S04]  /*06b0*/  FSETP.GTU.FTZ.AND P1, PT, |R0|, +INF , PT ;  /* 0x7f8000000000780b */ /* 0x000fc80003f3c200 */
[----:B------:R-:W-:-:S13]  /*06c0*/  PLOP3.LUT P0, PT, P0, P1, PT, 0xf8, 0x8f ;  /* 0x00000000008f781c */ /* 0x000fda0000703f70 */
[----:B------:R-:W-:Y:S05]  /*06d0*/  @P0 BRA `(.L_x_53) ;  /* 0x00000004004c0947 */ /* 0x000fea0003800000 */
[----:B------:R-:W-:-:S13]  /*06e0*/  LOP3.LUT P0, RZ, R9, 0x7fffffff, R2, 0xc8, !PT ;  /* 0x7fffffff09ff7812 */ /* 0x000fda000780c802 */
[----:B------:R-:W-:Y:S05]  /*06f0*/  @!P0 BRA `(.L_x_54) ;  /* 0x00000004003c8947 */ /* 0x000fea0003800000 */
[----:B------:R-:W-:Y:S02]  /*0700*/  FSETP.NEU.FTZ.AND P2, PT, |R2|, +INF , PT ;  /* 0x7f8000000200780b */ /* 0x000fe40003f5d200 */
        /* <DEDUP_REMOVED lines=11> */
[----:B------:R-:W-:Y:S02]  /*07c0*/  @P0 IMAD.MOV.U32 R7, RZ, RZ, RZ ;  /* 0x000000ffff070224 */ /* 0x000fe400078e00ff */
[----:B------:R-:W-:Y:S01]  /*07d0*/  @!P0 FFMA R2, R2, 1.84467440737095516160e+19, RZ ;  /* 0x5f80000002028823 */ /* 0x000fe200000000ff */
[----:B------:R-:W-:Y:S02]  /*07e0*/  @!P0 IMAD.MOV.U32 R7, RZ, RZ, -0x40 ;  /* 0xffffffc0ff078424 */ /* 0x000fe400078e00ff */
[----:B------:R-:W-:-:S03]  /*07f0*/  @!P1 FFMA R9, R0, 1.84467440737095516160e+19, RZ ;  /* 0x5f80000000099823 */ /* 0x000fc600000000ff */
[----:B------:R-:W-:-:S07]  /*0800*/  @!P1 IADD3 R7, PT, PT, R7, 0x40, RZ ;  /* 0x0000004007079810 */ /* 0x000fce0007ffe0ff */
.L_x_52:
[----:B------:R-:W-:Y:S01]  /*0810*/  LEA R10, R8, 0xc0800000, 0x17 ;  /* 0xc0800000080a7811 */ /* 0x000fe200078eb8ff */
[----:B------:R-:W-:Y:S04]  /*0820*/  BSSY.RECONVERGENT B2, `(.L_x_57) ;  /* 0x0000036000027945 */ /* 0x000fe80003800200 */
[----:B------:R-:W-:Y:S02]  /*0830*/  IMAD.IADD R10, R9, 0x1, -R10 ;  /* 0x00000001090a7824 */ /* 0x000fe400078e0a0a */
[----:B------:R-:W-:Y:S02]  /*0840*/  VIADD R9, R12, 0xffffff81 ;  /* 0xffffff810c097836 */ /* 0x000fe40000000000 */
[----:B------:R0:W1:Y:S01]  /*0850*/  MUFU.RCP R11, R10 ;  /* 0x0000000a000b7308 */ /* 0x0000620000001000 */
[----:B------:R-:W-:Y:S01]  /*0860*/  FADD.FTZ R13, -R10, -RZ ;  /* 0x800000ff0a0d7221 */ /* 0x000fe20000010100 */
[C---:B------:R-:W-:Y:S01]  /*0870*/  IMAD R2, R9.reuse, -0x800000, R2 ;  /* 0xff80000009027824 */ /* 0x040fe200078e0202 */
[----:B0-----:R-:W-:-:S05]  /*0880*/  IADD3 R10, PT, PT, R9, 0x7f, -R8 ;  /* 0x0000007f090a7810 */ /* 0x001fca0007ffe808 */
[----:B------:R-:W-:Y:S02]  /*0890*/  IMAD.IADD R7, R10, 0x1, R7 ;  /* 0x000000010a077824 */ /* 0x000fe400078e0207 */
        /* <DEDUP_REMOVED lines=8> */
[----:B------:R-:W-:-:S04]  /*0920*/  LOP3.LUT R8, R8, 0xff, RZ, 0xc0, !PT ;  /* 0x000000ff08087812 */ /* 0x000fc800078ec0ff */
[----:B------:R-:W-:-:S05]  /*0930*/  IADD3 R13, PT, PT, R8, R7, RZ ;  /* 0x00000007080d7210 */ /* 0x000fca0007ffe0ff */
[----:B------:R-:W-:-:S05]  /*0940*/  VIADD R8, R13, 0xffffffff ;  /* 0xffffffff0d087836 */ /* 0x000fca0000000000 */
        /* <DEDUP_REMOVED lines=10> */
[C---:B------:R-:W-:Y:S02]  /*09f0*/  VIADD R10, R13.reuse, 0x20 ;  /* 0x000000200d0a7836 */ /* 0x040fe40000000000 */
[CCC-:B------:R-:W-:Y:S01]  /*0a00*/  FFMA.RM R8, R14.reuse, R12.reuse, R11.reuse ;  /* 0x0000000c0e087223 */ /* 0x1c0fe2000000400b */
[----:B------:R-:W-:Y:S02]  /*0a10*/  ISETP.NE.AND P2, PT, R13, RZ, PT ;  /* 0x000000ff0d00720c */ /* 0x000fe40003f45270 */
[----:B------:R-:W-:Y:S01]  /*0a20*/  LOP3.LUT R9, R7, 0x7fffff, RZ, 0xc0, !PT ;  /* 0x007fffff07097812 */ /* 0x000fe200078ec0ff */
[----:B------:R-:W-:Y:S01]  /*0a30*/  FFMA.RP R7, R14, R12, R11 ;  /* 0x0000000c0e077223 */ /* 0x000fe2000000800b */
[----:B------:R-:W-:Y:S01]  /*0a40*/  IMAD.MOV R11, RZ, RZ, -R13 ;  /* 0x000000ffff0b7224 */ /* 0x000fe200078e0a0d */
[----:B------:R-:W-:Y:S02]  /*0a50*/  ISETP.NE.AND P1, PT, R13, RZ, PT ;  /* 0x000000ff0d00720c */ /* 0x000fe40003f25270 */
[----:B------:R-:W-:-:S02]  /*0a60*/  LOP3.LUT R9, R9, 0x800000, RZ, 0xfc, !PT ;  /* 0x0080000009097812 */ /* 0x000fc400078efcff */
[----:B------:R-:W-:Y:S02]  /*0a70*/  FSETP.NEU.FTZ.AND P0, PT, R7, R8, PT ;  /* 0x000000080700720b */ /* 0x000fe40003f1d000 */
[----:B------:R-:W-:Y:S02]  /*0a80*/  SHF.L.U32 R10, R9, R10, RZ ;  /* 0x0000000a090a7219 */ /* 0x000fe400000006ff */
[----:B------:R-:W-:Y:S02]  /*0a90*/  SEL R8, R11, RZ, P2 ;  /* 0x000000ff0b087207 */ /* 0x000fe40001000000 */
[----:B------:R-:W-:Y:S02]  /*0aa0*/  ISETP.NE.AND P1, PT, R10, RZ, P1 ;  /* 0x000000ff0a00720c */ /* 0x000fe40000f25270 */
[----:B------:R-:W-:Y:S02]  /*0ab0*/  SHF.R.U32.HI R8, RZ, R8, R9 ;  /* 0x00000008ff087219 */ /* 0x000fe40000011609 */
[----:B------:R-:W-:-:S02]  /*0ac0*/  PLOP3.LUT P0, PT, P0, P1, PT, 0xf8, 0x8f ;  /* 0x00000000008f781c */ /* 0x000fc40000703f70 */
[----:B------:R-:W-:Y:S02]  /*0ad0*/  SHF.R.U32.HI R10, RZ, 0x1, R8 ;  /* 0x00000001ff0a7819 */ /* 0x000fe40000011608 */
[----:B------:R-:W-:-:S04]  /*0ae0*/  SEL R7, RZ, 0x1, !P0 ;  /* 0x00000001ff077807 */ /* 0x000fc80004000000 */
[----:B------:R-:W-:-:S04]  /*0af0*/  LOP3.LUT R7, R7, 0x1, R10, 0xf8, !PT ;  /* 0x0000000107077812 */ /* 0x000fc800078ef80a */
[----:B------:R-:W-:-:S04]  /*0b00*/  LOP3.LUT R7, R7, R8, RZ, 0xc0, !PT ;  /* 0x0000000807077212 */ /* 0x000fc800078ec0ff */
[----:B------:R-:W-:-:S04]  /*0b10*/  IADD3 R7, PT, PT, R10, R7, RZ ;  /* 0x000000070a077210 */ /* 0x000fc80007ffe0ff */
[----:B------:R-:W-:Y:S01]  /*0b20*/  LOP3.LUT R2, R7, R2, RZ, 0xfc, !PT ;  /* 0x0000000207027212 */ /* 0x000fe200078efcff */
[----:B------:R-:W-:Y:S06]  /*0b30*/  BRA `(.L_x_60) ;  /* 0x0000000000107947 */ /* 0x000fec0003800000 */
.L_x_59:
[----:B------:R-:W-:-:S04]  /*0b40*/  LOP3.LUT R2, R2, 0x80000000, RZ, 0xc0, !PT ;  /* 0x8000000002027812 */ /* 0x000fc800078ec0ff */
[----:B------:R-:W-:Y:S01]  /*0b50*/  LOP3.LUT R2, R2, 0x7f800000, RZ, 0xfc, !PT ;  /* 0x7f80000002027812 */ /* 0x000fe200078efcff */
[----:B------:R-:W-:Y:S06]  /*0b60*/  BRA `(.L_x_60) ;  /* 0x0000000000047947 */ /* 0x000fec0003800000 */
.L_x_58:
[----:B------:R-:W-:-:S07]  /*0b70*/  IMAD R2, R7, 0x800000, R2 ;  /* 0x0080000007027824 */ /* 0x000fce00078e0202 */
.L_x_60:
[----:B------:R-:W-:Y:S05]  /*0b80*/  BSYNC.RECONVERGENT B2 ;  /* 0x0000000000027941 */ /* 0x000fea0003800200 */
.L_x_57:
[----:B------:R-:W-:Y:S05]  /*0b90*/  BRA `(.L_x_61) ;  /* 0x0000000000207947 */ /* 0x000fea0003800000 */
.L_x_56:
[----:B------:R-:W-:-:S04]  /*0ba0*/  LOP3.LUT R2, R9, 0x80000000, R2, 0x48, !PT ;  /* 0x8000000009027812 */ /* 0x000fc800078e4802 */
[----:B------:R-:W-:Y:S01]  /*0bb0*/  LOP3.LUT R2, R2, 0x7f800000, RZ, 0xfc, !PT ;  /* 0x7f80000002027812 */ /* 0x000fe200078efcff */
[----:B------:R-:W-:Y:S06]  /*0bc0*/  BRA `(.L_x_61) ;  /* 0x0000000000147947 */ /* 0x000fec0003800000 */
.L_x_55:
[----:B------:R-:W-:Y:S01]  /*0bd0*/  LOP3.LUT R2, R9, 0x80000000, R2, 0x48, !PT ;  /* 0x8000000009027812 */ /* 0x000fe200078e4802 */
[----:B------:R-:W-:Y:S06]  /*0be0*/  BRA `(.L_x_61) ;  /* 0x00000000000c7947 */ /* 0x000fec0003800000 */
.L_x_54:
[----:B------:R-:W0:Y:S01]  /*0bf0*/  MUFU.RSQ R2, -QNAN ;  /* 0xffc0000000027908 */ /* 0x000e220000001400 */
[----:B------:R-:W-:Y:S05]  /*0c00*/  BRA `(.L_x_61) ;  /* 0x0000000000047947 */ /* 0x000fea0003800000 */
.L_x_53:
[----:B------:R-:W-:-:S07]  /*0c10*/  FADD.FTZ R2, R2, R0 ;  /* 0x0000000002027221 */ /* 0x000fce0000010000 */
.L_x_61:
[----:B------:R-:W-:Y:S05]  /*0c20*/  BSYNC.RECONVERGENT B1 ;  /* 0x0000000000017941 */ /* 0x000fea0003800200 */
.L_x_51:
[----:B------:R-:W-:-:S04]  /*0c30*/  IMAD.MOV.U32 R7, RZ, RZ, 0x0 ;  /* 0x00000000ff077424 */ /* 0x000fc800078e00ff */
[----:B0-----:R-:W-:Y:S05]  /*0c40*/  RET.REL.NODEC R6 `(fill_grid_cells) ;  /* 0xfffffff006ec7950 */ /* 0x001fea0003c3ffff */
.L_x_62:
        /* <DEDUP_REMOVED lines=11> */
.L_x_83:


//--------------------- .text.count_atoms_per_cell --------------------------
	.section	.text.count_atoms_per_cell,"ax",@progbits
	.align	128
        .global         count_atoms_per_cell
        .type           count_atoms_per_cell,@function
        .size           count_atoms_per_cell,(.L_x_84 - count_atoms_per_cell)
        .other          count_atoms_per_cell,@"STO_CUDA_ENTRY STV_DEFAULT"
count_atoms_per_cell:
.text.count_atoms_per_cell:
        /* <DEDUP_REMOVED lines=16> */
[----:B---3--:R-:W-:-:S06]  /*0100*/  IMAD.WIDE R4, R3, 0x4, R4 ;  /* 0x0000000403047825 */ /* 0x008fcc00078e0204 */
        /* <DEDUP_REMOVED lines=15> */
[----:B-----5:R-:W-:Y:S05]  /*0200*/  CALL.REL.NOINC `($__internal_3_$__cuda_sm3x_div_rn_noftz_f32_slowpath) ;  /* 0x0000000000dc7944 */ /* 0x020fea0003c00000 */
[----:B------:R-:W-:-:S07]  /*0210*/  IMAD.MOV.U32 R6, RZ, RZ, R2 ;  /* 0x000000ffff067224 */ /* 0x000fce00078e0002 */
.L_x_64:
[----:B------:R-:W-:Y:S05]  /*0220*/  BSYNC.RECONVERGENT B0 ;  /* 0x0000000000007941 */ /* 0x000fea0003800200 */
.L_x_63:
        /* <DEDUP_REMOVED lines=17> */
[----:B------:R-:W-:Y:S05]  /*0340*/  CALL.REL.NOINC `($__internal_3_$__cuda_sm3x_div_rn_noftz_f32_slowpath) ;  /* 0x00000000008c7944 */ /* 0x000fea0003c00000 */
[----:B------:R-:W-:-:S07]  /*0350*/  IMAD.MOV.U32 R7, RZ, RZ, R2 ;  /* 0x000000ffff077224 */ /* 0x000fce00078e0002 */
.L_x_66:
[----:B------:R-:W-:Y:S05]  /*0360*/  BSYNC.RECONVERGENT B0 ;  /* 0x0000000000007941 */ /* 0x000fea0003800200 */
.L_x_65:
        /* <DEDUP_REMOVED lines=16> */
[----:B------:R-:W-:Y:S01]  /*0470*/  IMAD.MOV.U32 R2, RZ, RZ, R9 ;  /* 0x000000ffff027224 */ /* 0x000fe200078e0009 */
[----:B------:R-:W-:-:S07]  /*0480*/  MOV R6, 0x4a0 ;  /* 0x000004a000067802 */ /* 0x000fce0000000f00 */
[----:B------:R-:W-:Y:S05]  /*0490*/  CALL.REL.NOINC `($__internal_3_$__cuda_sm3x_div_rn_noftz_f32_slowpath) ;  /* 0x0000000000387944 */ /* 0x000fea0003c00000 */
[----:B------:R-:W-:-:S07]  /*04a0*/  IMAD.MOV.U32 R4, RZ, RZ, R2 ;  /* 0x000000ffff047224 */ /* 0x000fce00078e0002 */
.L_x_68:
[----:B------:R-:W-:Y:S05]  /*04b0*/  BSYNC.RECONVERGENT B0 ;  /* 0x0000000000007941 */ /* 0x000fea0003800200 */
.L_x_67:
[----:B------:R-:W0:Y:S01]  /*04c0*/  LDC.64 R8, c[0x0][0x3b0] ;  /* 0x0000ec00ff087b82 */ /* 0x000e220000000a00 */
[----:B------:R-:W1:Y:S01]  /*04d0*/  F2I.FLOOR.NTZ R4, R4 ;  /* 0x0000000400047305 */ /* 0x000e620000207100 */
[----:B------:R-:W2:Y:S06]  /*04e0*/  LDCU UR6, c[0x0][0x3ac] ;  /* 0x00007580ff0677ac */ /* 0x000eac0008000800 */
[----:B------:R-:W3:Y:S01]  /*04f0*/  LDC.64 R6, c[0x0][0x3b8] ;  /* 0x0000ee00ff067b82 */ /* 0x000ee20000000a00 */
[----:B-1----:R-:W-:-:S04]  /*0500*/  VIMNMX R0, PT, PT, RZ, R4, !PT ;  /* 0x00000004ff007248 */ /* 0x002fc80007fe0100 */
[----:B0-----:R-:W-:-:S05]  /*0510*/  VIADDMNMX R0, R9, 0xffffffff, R0, PT ;  /* 0xffffffff09007846 */ /* 0x001fca0003800100 */
[----:B------:R-:W-:Y:S02]  /*0520*/  IMAD R0, R0, R8, R5 ;  /* 0x0000000800007224 */ /* 0x000fe400078e0205 */
[----:B------:R-:W-:Y:S02]  /*0530*/  HFMA2 R5, -RZ, RZ, 0, 5.9604644775390625e-08 ;  /* 0x00000001ff057431 */ /* 0x000fe400000001ff */
[----:B--2---:R-:W-:-:S04]  /*0540*/  IMAD R3, R0, UR6, R3 ;  /* 0x0000000600037c24 */ /* 0x004fc8000f8e0203 */
[----:B---3--:R-:W-:-:S05]  /*0550*/  IMAD.WIDE R2, R3, 0x4, R6 ;  /* 0x0000000403027825 */ /* 0x008fca00078e0206 */
[----:B------:R-:W-:Y:S01]  /*0560*/  REDG.E.ADD.STRONG.GPU desc[UR4][R2.64], R5 ;  /* 0x000000050200798e */ /* 0x000fe2000c12e104 */
[----:B------:R-:W-:Y:S05]  /*0570*/  EXIT ;  /* 0x000000000000794d */ /* 0x000fea0003800000 */
        .weak           $__internal_3_$__cuda_sm3x_div_rn_noftz_f32_slowpath
        .type           $__internal_3_$__cuda_sm3x_div_rn_noftz_f32_slowpath,@function
        .size           $__internal_3_$__cuda_sm3x_div_rn_noftz_f32_slowpath,(.L_x_84 - $__internal_3_$__cuda_sm3x_div_rn_noftz_f32_slowpath)
$__internal_3_$__cuda_sm3x_div_rn_noftz_f32_slowpath:
[----:B------:R-:W-:Y:S01]  /*0580*/  SHF.R.U32.HI R8, RZ, 0x17, R0 ;  /* 0x00000017ff087819 */ /* 0x000fe20000011600 */
[----:B------:R-:W-:Y:S01]  /*0590*/  BSSY.RECONVERGENT B1, `(.L_x_69) ;  /* 0x0000063000017945 */ /* 0x000fe20003800200 */
[----:B------:R-:W-:Y:S02]  /*05a0*/  SHF.R.U32.HI R7, RZ, 0x17, R2 ;  /* 0x00000017ff077819 */ /* 0x000fe40000011602 */
[----:B------:R-:W-:Y:S02]  /*05b0*/  LOP3.LUT R8, R8, 0xff, RZ, 0xc0, !PT ;  /* 0x000000ff08087812 */ /* 0x000fe400078ec0ff */
[----:B------:R-:W-:Y:S01]  /*05c0*/  LOP3.LUT R12, R7, 0xff, RZ, 0xc0, !PT ;  /* 0x000000ff070c7812 */ /* 0x000fe200078ec0ff */
[----:B------:R-:W-:Y:S02]  /*05d0*/  IMAD.MOV.U32 R7, RZ, RZ, R0 ;  /* 0x000000ffff077224 */ /* 0x000fe400078e0000 */
        /* <DEDUP_REMOVED lines=24> */
[----:B------:R-:W-:Y:S01]  /*0760*/  @P0 MOV R9, RZ ;  /* 0x000000ff00090202 */ /* 0x000fe20000000f00 */
[----:B------:R-:W-:Y:S02]  /*0770*/  @!P0 IMAD.MOV.U32 R9, RZ, RZ, -0x40 ;  /* 0xffffffc0ff098424 */ /* 0x000fe400078e00ff */
[----:B------:R-:W-:Y:S01]  /*0780*/  @!P0 FFMA R2, R2, 1.84467440737095516160e+19, RZ ;  /* 0x5f80000002028823 */ /* 0x000fe200000000ff */
[----:B------:R-:W-:Y:S01]  /*0790*/  @!P1 FFMA R7, R0, 1.84467440737095516160e+19, RZ ;  /* 0x5f80000000079823 */ /* 0x000fe200000000ff */
[----:B------:R-:W-:-:S07]  /*07a0*/  @!P1 VIADD R9, R9, 0x40 ;  /* 0x0000004009099836 */ /* 0x000fce0000000000 */
.L_x_70:
[----:B------:R-:W-:Y:S01]  /*07b0*/  LEA R10, R8, 0xc0800000, 0x17 ;  /* 0xc0800000080a7811 */ /* 0x000fe200078eb8ff */
[----:B------:R-:W-:Y:S04]  /*07c0*/  BSSY.RECONVERGENT B2, `(.L_x_75) ;  /* 0x0000036000027945 */ /* 0x000fe80003800200 */
[----:B------:R-:W-:Y:S02]  /*07d0*/  IMAD.IADD R10, R7, 0x1, -R10 ;  /* 0x00000001070a7824 */ /* 0x000fe400078e0a0a */
[----:B------:R-:W-:Y:S02]  /*07e0*/  VIADD R7, R12, 0xffffff81 ;  /* 0xffffff810c077836 */ /* 0x000fe40000000000 */
[----:B------:R-:W0:Y:S01]  /*07f0*/  MUFU.RCP R11, R10 ;  /* 0x0000000a000b7308 */ /* 0x000e220000001000 */
[----:B------:R-:W-:Y:S01]  /*0800*/  FADD.FTZ R13, -R10, -RZ ;  /* 0x800000ff0a0d7221 */ /* 0x000fe20000010100 */
[C---:B------:R-:W-:Y:S01]  /*0810*/  IMAD R2, R7.reuse, -0x800000, R2 ;  /* 0xff80000007027824 */ /* 0x040fe200078e0202 */
[----:B------:R-:W-:-:S04]  /*0820*/  IADD3 R8, PT, PT, R7, 0x7f, -R8 ;  /* 0x0000007f07087810 */ /* 0x000fc80007ffe808 */
[----:B------:R-:W-:Y:S01]  /*0830*/  IADD3 R8, PT, PT, R8, R9, RZ ;  /* 0x0000000908087210 */ /* 0x000fe20007ffe0ff */
[----:B0-----:R-:W-:-:S04]  /*0840*/  FFMA R12, R11, R13, 1 ;  /* 0x3f8000000b0c7423 */ /* 0x001fc8000000000d */
        /* <DEDUP_REMOVED lines=8> */
[----:B------:R-:W-:-:S04]  /*08d0*/  IMAD.IADD R13, R7, 0x1, R8 ;  /* 0x00000001070d7824 */ /* 0x000fc800078e0208 */
        /* <DEDUP_REMOVED lines=32> */
.L_x_77:
[----:B------:R-:W-:-:S04]  /*0ae0*/  LOP3.LUT R2, R2, 0x80000000, RZ, 0xc0, !PT ;  /* 0x8000000002027812 */ /* 0x000fc800078ec0ff */
[----:B------:R-:W-:Y:S01]  /*0af0*/  LOP3.LUT R2, R2, 0x7f800000, RZ, 0xfc, !PT ;  /* 0x7f80000002027812 */ /* 0x000fe200078efcff */
[----:B------:R-:W-:Y:S06]  /*0b00*/  BRA `(.L_x_78) ;  /* 0x0000000000047947 */ /* 0x000fec0003800000 */
.L_x_76:
[----:B------:R-:W-:-:S07]  /*0b10*/  IMAD R2, R8, 0x800000, R2 ;  /* 0x0080000008027824 */ /* 0x000fce00078e0202 */
.L_x_78:
[----:B------:R-:W-:Y:S05]  /*0b20*/  BSYNC.RECONVERGENT B2 ;  /* 0x0000000000027941 */ /* 0x000fea0003800200 */
.L_x_75:
[----:B------:R-:W-:Y:S05]  /*0b30*/  BRA `(.L_x_79) ;  /* 0x0000000000207947 */ /* 0x000fea0003800000 */
.L_x_74:
[----:B------:R-:W-:-:S04]  /*0b40*/  LOP3.LUT R2, R7, 0x80000000, R2, 0x48, !PT ;  /* 0x8000000007027812 */ /* 0x000fc800078e4802 */
[----:B------:R-:W-:Y:S01]  /*0b50*/  LOP3.LUT R2, R2, 0x7f800000, RZ, 0xfc, !PT ;  /* 0x7f80000002027812 */ /* 0x000fe200078efcff */
[----:B------:R-:W-:Y:S06]  /*0b60*/  BRA `(.L_x_79) ;  /* 0x0000000000147947 */ /* 0x000fec0003800000 */
.L_x_73:
[----:B------:R-:W-:Y:S01]  /*0b70*/  LOP3.LUT R2, R7, 0x80000000, R2, 0x48, !PT ;  /* 0x8000000007027812 */ /* 0x000fe200078e4802 */
[----:B------:R-:W-:Y:S06]  /*0b80*/  BRA `(.L_x_79) ;  /* 0x00000000000c7947 */ /* 0x000fec0003800000 */
.L_x_72:
[----:B------:R-:W0:Y:S01]  /*0b90*/  MUFU.RSQ R2, -QNAN ;  /* 0xffc0000000027908 */ /* 0x000e220000001400 */
[----:B------:R-:W-:Y:S05]  /*0ba0*/  BRA `(.L_x_79) ;  /* 0x0000000000047947 */ /* 0x000fea0003800000 */
.L_x_71:
[----:B------:R-:W-:-:S07]  /*0bb0*/  FADD.FTZ R2, R2, R0 ;  /* 0x0000000002027221 */ /* 0x000fce0000010000 */
.L_x_79:
[----:B------:R-:W-:Y:S05]  /*0bc0*/  BSYNC.RECONVERGENT B1 ;  /* 0x0000000000017941 */ /* 0x000fea0003800200 */
.L_x_69:
[----:B------:R-:W-:-:S04]  /*0bd0*/  IMAD.MOV.U32 R7, RZ, RZ, 0x0 ;  /* 0x00000000ff077424 */ /* 0x000fc800078e00ff */
[----:B0-----:R-:W-:Y:S05]  /*0be0*/  RET.REL.NODEC R6 `(count_atoms_per_cell) ;  /* 0xfffffff406047950 */ /* 0x001fea0003c3ffff */
.L_x_80:
        /* <DEDUP_REMOVED lines=9> */
.L_x_84:


//--------------------- .nv.global.init           --------------------------
	.section	.nv.global.init,"aw",@progbits
	.align	4
.nv.global.init:
	.type		__cudart_i2opi_f,@object
	.size		__cudart_i2opi_f,(.L_0 - __cudart_i2opi_f)
__cudart_i2opi_f:
        /*0000*/ 	.byte	0x41, 0x90, 0x43, 0x3c, 0x99, 0x95, 0x62, 0xdb, 0xc0, 0xdd, 0x34, 0xf5, 0xd1, 0x57, 0x27, 0xfc
        /*0010*/ 	.byte	0x29, 0x15, 0x44, 0x4e, 0x6e, 0x83, 0xf9, 0xa2
.L_0:


//--------------------- .nv.shared.reserved.0     --------------------------
	.section	.nv.shared.reserved.0,"aw",@nobits
	.weak		__nv_reservedSMEM_offset_0_alias
	.size		__nv_reservedSMEM_offset_0_alias, 0, 64
	.other		__nv_reservedSMEM_offset_0_alias,@"STO_CUDA_RESERVED_SHARED STV_DEFAULT"
__nv_reservedSMEM_offset_0_alias:
	.zero		0
	.zero		64


//--------------------- .nv.constant0.surface_accessibility_kernel --------------------------
	.section	.nv.constant0.surface_accessibility_kernel,"a",@progbits
	.sectionflags	@""
	.align	4
.nv.constant0.surface_accessibility_kernel:
	.zero		1000


//--------------------- .nv.constant0.fill_grid_cells --------------------------
	.section	.nv.constant0.fill_grid_cells,"a",@progbits
	.sectionflags	@""
	.align	4
.nv.constant0.fill_grid_cells:
	.zero		976


//--------------------- .nv.constant0.count_atoms_per_cell --------------------------
	.section	.nv.constant0.count_atoms_per_cell,"a",@progbits
	.sectionflags	@""
	.align	4
.nv.constant0.count_atoms_per_cell:
	.zero		960


//--------------------- SYMBOLS --------------------------

	.type		.nv.reservedSmem.offset0,@object
	.size		.nv.reservedSmem.offset0,0x4
